// auto-generated by cutlass_sweep.gemm — config: {"arch": "sm_100", "cluster_m": 2, "cluster_n": 1, "dtype": "e4m3", "dtype_b": "e4m3", "layout": "nt", "stages": 0, "tile_k": 256, "tile_m": 64, "tile_n": 80}
#include "cutlass/cutlass.h"
#include "cutlass/gemm/collective/collective_builder.hpp"
#include "cutlass/gemm/device/gemm_universal_adapter.h"
#include "cutlass/gemm/kernel/gemm_universal.hpp"
#include "cutlass/epilogue/collective/collective_builder.hpp"

using ElemA = cutlass::float_e4m3_t;
using ElemB = cutlass::float_e4m3_t;
using ElemCD = cutlass::float_e4m3_t;
using Acc  = float;
using TileShape    = cute::Shape<cute::_64, cute::_80, cute::_256>;
using ClusterShape = cute::Shape<cute::_2, cute::_1, cute::_1>;

using CollectiveEpilogue = typename cutlass::epilogue::collective::CollectiveBuilder<
    cutlass::arch::Sm100, cutlass::arch::OpClassTensorOp,
    TileShape, ClusterShape,
    cutlass::epilogue::collective::EpilogueTileAuto,
    Acc, Acc,
    ElemCD, cutlass::layout::RowMajor, 128 / cutlass::sizeof_bits<ElemCD>::value,
    ElemCD, cutlass::layout::RowMajor, 128 / cutlass::sizeof_bits<ElemCD>::value,
    cutlass::epilogue::collective::EpilogueScheduleAuto
  >::CollectiveOp;

using CollectiveMainloop = typename cutlass::gemm::collective::CollectiveBuilder<
    cutlass::arch::Sm100, cutlass::arch::OpClassTensorOp,
    ElemA, cutlass::layout::RowMajor, 128 / cutlass::sizeof_bits<ElemA>::value,
    ElemB, cutlass::layout::ColumnMajor, 128 / cutlass::sizeof_bits<ElemB>::value,
    Acc,
    TileShape, ClusterShape,
    cutlass::gemm::collective::StageCountAutoCarveout<static_cast<int>(sizeof(typename CollectiveEpilogue::SharedStorage))>,
    cutlass::gemm::collective::KernelScheduleAuto
  >::CollectiveOp;

using GemmKernel = cutlass::gemm::kernel::GemmUniversal<
    cute::Shape<int,int,int,int>,
    CollectiveMainloop,
    CollectiveEpilogue
>;
using Gemm = cutlass::gemm::device::GemmUniversalAdapter<GemmKernel>;

// Force the device kernel symbol into the cubin without needing a host main.
auto* _anchor = &cutlass::device_kernel<GemmKernel>;


// ===== COMPILED SASS (sm_100a) =====

	.target	sm_100a

	.elftype	@"ET_EXEC"


//--------------------- .note.nv.tkinfo           --------------------------
	.section	.note.nv.tkinfo,"",@"SHT_NOTE"
	.sectionflags	@"SHF_NOTE_NV_TKINFO"
	.tkinfo
        /*0018*/ 	.word	0x00000002
        /*0030*/ 	.string	""
        /*0030*/ 	.string	"ptxas"
        /*0030*/ 	.string	"Cuda compilation tools, release 13.0, V13.0.88"
        /*0030*/ 	.string	"Build cuda_13.0.r13.0/compiler.36424714_0"
        /*0030*/ 	.string	"-arch sm_100a -m 64 "



//--------------------- .note.nv.cuinfo           --------------------------
	.section	.note.nv.cuinfo,"",@"SHT_NOTE"
	.sectionflags	@"SHF_NOTE_NV_CUINFO"
        /*0018*/ 	.short	0x0002
        /*001a*/ 	.short	0x0064
        /*001c*/ 	.short	0x0082
	.zero		2


//--------------------- .nv.info                  --------------------------
	.section	.nv.info,"",@"SHT_CUDA_INFO"
	.align	4


	//----- nvinfo : EIATTR_REGCOUNT
	.align		4
        /*0000*/ 	.byte	0x04, 0x2f
        /*0002*/ 	.short	(.L_16 - .L_15)
	.align		4
.L_15:
        /*0004*/ 	.word	index@(_ZN7cutlass13device_kernelINS_4gemm6kernel13GemmUniversalIN4cute5tupleIJiiiiEEENS1_10collective13CollectiveMmaINS1_35MainloopSm100TmaUmmaWarpSpecializedILi6ELi2ELi4ENS5_IJNS4_1CILi2EEENSA_ILi1EEESC_EEEEENS5_IJNSA_ILi64EEENSA_ILi80EEENSA_ILi256EEEEEENS_12float_e4m3_tENS5_IJlSC_lEEESJ_SK_NS4_8TiledMMAINS4_8MMA_AtomIJNS4_10MMA_TraitsINS4_19SM100_MMA_F8F6F4_SSEJSJ_SJ_fSF_SG_NS4_17integral_constantINS4_4UMMA5MajorELSR_0EEESS_NSP_INSQ_7ScaleInELST_0EEESU_EEEEEENS4_6LayoutINS5_IJSC_SC_SC_EEENS5_IJNSA_ILi0EEESZ_SZ_EEEEENS5_IJNS4_10UnderscoreES12_S12_EEEEENS4_13SM90_TMA_LOADENS4_14ComposedLayoutINS4_7SwizzleILi3ELi4ELi3EEENS4_18smem_ptr_flag_bitsILi8EEENSX_INS5_IJNSA_ILi8EEENSA_ILi128EEEEEENS5_IJS1C_SC_EEEEEEEvNS4_8identityENS4_23SM90_TMA_LOAD_MULTICASTES1G_vS1H_EENS_8epilogue10collective18CollectiveEpilogueINS1K_23Sm100TmaWarpSpecializedILi1ELi1ELi40ELb0ELb0EEEJSI_NS5_IJNSX_ISF_SC_EENSX_ISG_SC_EEEEESJ_SK_SJ_SK_NS1K_6fusion15FusionCallbacksIS1O_NS1S_17LinearCombinationISJ_fSJ_fLNS_15FloatRoundStyleE2EEESI_S1R_JEEENS4_5SM1004TMEM4LOAD25SM100_TMEM_LOAD_16dp32b8xES15_NS16_INS17_ILi0ELi4ELi3EEES1A_NSX_INS5_IJS1B_NSA_ILi16EEEEEENS5_IJS23_SC_EEEEEEENS4_39AutoVectorizingCopyWithAssumedAlignmentILi128EEENS4_14SM90_TMA_STOREES27_S29_S29_EEEvvEEEEvNT_6ParamsE)
        /*0008*/ 	.word	0x0000006c


	//----- nvinfo : EIATTR_FRAME_SIZE
	.align		4
.L_16:
        /*000c*/ 	.byte	0x04, 0x11
        /*000e*/ 	.short	(.L_18 - .L_17)
	.align		4
.L_17:
        /*0010*/ 	.word	index@($__internal_2_$__cuda_sm10x_tcgen05_guardrail_trap_unallocated_columns_being_dealloced)
        /*0014*/ 	.word	0x00000000


	//----- nvinfo : EIATTR_FRAME_SIZE
	.align		4
.L_18:
        /*0018*/ 	.byte	0x04, 0x11
        /*001a*/ 	.short	(.L_20 - .L_19)
	.align		4
.L_19:
        /*001c*/ 	.word	index@($__internal_1_$__cuda_sm10x_tcgen05_guardrail_trap_phase_invalid_during_alloc)
        /*0020*/ 	.word	0x00000000


	//----- nvinfo : EIATTR_FRAME_SIZE
	.align		4
.L_20:
        /*0024*/ 	.byte	0x04, 0x11
        /*0026*/ 	.short	(.L_22 - .L_21)
	.align		4
.L_21:
        /*0028*/ 	.word	index@($__internal_0_$__cuda_sm10x_tcgen05_guardrail_trap_col_being_dealloced_not_returned_by_alloc)
        /*002c*/ 	.word	0x00000000


	//----- nvinfo : EIATTR_FRAME_SIZE
	.align		4
.L_22:
        /*0030*/ 	.byte	0x04, 0x11
        /*0032*/ 	.short	(.L_24 - .L_23)
	.align		4
.L_23:
        /*0034*/ 	.word	index@(_ZN7cutlass13device_kernelINS_4gemm6kernel13GemmUniversalIN4cute5tupleIJiiiiEEENS1_10collective13CollectiveMmaINS1_35MainloopSm100TmaUmmaWarpSpecializedILi6ELi2ELi4ENS5_IJNS4_1CILi2EEENSA_ILi1EEESC_EEEEENS5_IJNSA_ILi64EEENSA_ILi80EEENSA_ILi256EEEEEENS_12float_e4m3_tENS5_IJlSC_lEEESJ_SK_NS4_8TiledMMAINS4_8MMA_AtomIJNS4_10MMA_TraitsINS4_19SM100_MMA_F8F6F4_SSEJSJ_SJ_fSF_SG_NS4_17integral_constantINS4_4UMMA5MajorELSR_0EEESS_NSP_INSQ_7ScaleInELST_0EEESU_EEEEEENS4_6LayoutINS5_IJSC_SC_SC_EEENS5_IJNSA_ILi0EEESZ_SZ_EEEEENS5_IJNS4_10UnderscoreES12_S12_EEEEENS4_13SM90_TMA_LOADENS4_14ComposedLayoutINS4_7SwizzleILi3ELi4ELi3EEENS4_18smem_ptr_flag_bitsILi8EEENSX_INS5_IJNSA_ILi8EEENSA_ILi128EEEEEENS5_IJS1C_SC_EEEEEEEvNS4_8identityENS4_23SM90_TMA_LOAD_MULTICASTES1G_vS1H_EENS_8epilogue10collective18CollectiveEpilogueINS1K_23Sm100TmaWarpSpecializedILi1ELi1ELi40ELb0ELb0EEEJSI_NS5_IJNSX_ISF_SC_EENSX_ISG_SC_EEEEESJ_SK_SJ_SK_NS1K_6fusion15FusionCallbacksIS1O_NS1S_17LinearCombinationISJ_fSJ_fLNS_15FloatRoundStyleE2EEESI_S1R_JEEENS4_5SM1004TMEM4LOAD25SM100_TMEM_LOAD_16dp32b8xES15_NS16_INS17_ILi0ELi4ELi3EEES1A_NSX_INS5_IJS1B_NSA_ILi16EEEEEENS5_IJS23_SC_EEEEEEENS4_39AutoVectorizingCopyWithAssumedAlignmentILi128EEENS4_14SM90_TMA_STOREES27_S29_S29_EEEvvEEEEvNT_6ParamsE)
        /*0038*/ 	.word	0x00000000


	//----- nvinfo : EIATTR_MIN_STACK_SIZE
	.align		4
.L_24:
        /*003c*/ 	.byte	0x04, 0x12
        /*003e*/ 	.short	(.L_26 - .L_25)
	.align		4
.L_25:
        /*0040*/ 	.word	index@(_ZN7cutlass13device_kernelINS_4gemm6kernel13GemmUniversalIN4cute5tupleIJiiiiEEENS1_10collective13CollectiveMmaINS1_35MainloopSm100TmaUmmaWarpSpecializedILi6ELi2ELi4ENS5_IJNS4_1CILi2EEENSA_ILi1EEESC_EEEEENS5_IJNSA_ILi64EEENSA_ILi80EEENSA_ILi256EEEEEENS_12float_e4m3_tENS5_IJlSC_lEEESJ_SK_NS4_8TiledMMAINS4_8MMA_AtomIJNS4_10MMA_TraitsINS4_19SM100_MMA_F8F6F4_SSEJSJ_SJ_fSF_SG_NS4_17integral_constantINS4_4UMMA5MajorELSR_0EEESS_NSP_INSQ_7ScaleInELST_0EEESU_EEEEEENS4_6LayoutINS5_IJSC_SC_SC_EEENS5_IJNSA_ILi0EEESZ_SZ_EEEEENS5_IJNS4_10UnderscoreES12_S12_EEEEENS4_13SM90_TMA_LOADENS4_14ComposedLayoutINS4_7SwizzleILi3ELi4ELi3EEENS4_18smem_ptr_flag_bitsILi8EEENSX_INS5_IJNSA_ILi8EEENSA_ILi128EEEEEENS5_IJS1C_SC_EEEEEEEvNS4_8identityENS4_23SM90_TMA_LOAD_MULTICASTES1G_vS1H_EENS_8epilogue10collective18CollectiveEpilogueINS1K_23Sm100TmaWarpSpecializedILi1ELi1ELi40ELb0ELb0EEEJSI_NS5_IJNSX_ISF_SC_EENSX_ISG_SC_EEEEESJ_SK_SJ_SK_NS1K_6fusion15FusionCallbacksIS1O_NS1S_17LinearCombinationISJ_fSJ_fLNS_15FloatRoundStyleE2EEESI_S1R_JEEENS4_5SM1004TMEM4LOAD25SM100_TMEM_LOAD_16dp32b8xES15_NS16_INS17_ILi0ELi4ELi3EEES1A_NSX_INS5_IJS1B_NSA_ILi16EEEEEENS5_IJS23_SC_EEEEEEENS4_39AutoVectorizingCopyWithAssumedAlignmentILi128EEENS4_14SM90_TMA_STOREES27_S29_S29_EEEvvEEEEvNT_6ParamsE)
        /*0044*/ 	.word	0x00000000
.L_26:


//--------------------- .nv.compat                --------------------------
	.section	.nv.compat,"",@"SHT_CUDA_COMPAT_INFO"
	.align	4
        /*0000*/ 	.byte	0x02, 0x09, 0x01, 0x00, 0x02, 0x02, 0x02, 0x00, 0x02, 0x05, 0x05, 0x00, 0x03, 0x07, 0x01, 0x01
        /*0010*/ 	.byte	0x02, 0x03, 0x01, 0x00, 0x02, 0x06, 0x01, 0x00, 0x04, 0x0b, 0x08, 0x00, 0x09, 0x00, 0x00, 0x00
        /*0020*/ 	.byte	0x00, 0x00, 0x00, 0x00


//--------------------- .nv.info._ZN7cutlass13device_kernelINS_4gemm6kernel13GemmUniversalIN4cute5tupleIJiiiiEEENS1_10collective13CollectiveMmaINS1_35MainloopSm100TmaUmmaWarpSpecializedILi6ELi2ELi4ENS5_IJNS4_1CILi2EEENSA_ILi1EEESC_EEEEENS5_IJNSA_ILi64EEENSA_ILi80EEENSA_ILi256EEEEEENS_12float_e4m3_tENS5_IJlSC_lEEESJ_SK_NS4_8TiledMMAINS4_8MMA_AtomIJNS4_10MMA_TraitsINS4_19SM100_MMA_F8F6F4_SSEJSJ_SJ_fSF_SG_NS4_17integral_constantINS4_4UMMA5MajorELSR_0EEESS_NSP_INSQ_7ScaleInELST_0EEESU_EEEEEENS4_6LayoutINS5_IJSC_SC_SC_EEENS5_IJNSA_ILi0EEESZ_SZ_EEEEENS5_IJNS4_10UnderscoreES12_S12_EEEEENS4_13SM90_TMA_LOADENS4_14ComposedLayoutINS4_7SwizzleILi3ELi4ELi3EEENS4_18smem_ptr_flag_bitsILi8EEENSX_INS5_IJNSA_ILi8EEENSA_ILi128EEEEEENS5_IJS1C_SC_EEEEEEEvNS4_8identityENS4_23SM90_TMA_LOAD_MULTICASTES1G_vS1H_EENS_8epilogue10collective18CollectiveEpilogueINS1K_23Sm100TmaWarpSpecializedILi1ELi1ELi40ELb0ELb0EEEJSI_NS5_IJNSX_ISF_SC_EENSX_ISG_SC_EEEEESJ_SK_SJ_SK_NS1K_6fusion15FusionCallbacksIS1O_NS1S_17LinearCombinationISJ_fSJ_fLNS_15FloatRoundStyleE2EEESI_S1R_JEEENS4_5SM1004TMEM4LOAD25SM100_TMEM_LOAD_16dp32b8xES15_NS16_INS17_ILi0ELi4ELi3EEES1A_NSX_INS5_IJS1B_NSA_ILi16EEEEEENS5_IJS23_SC_EEEEEEENS4_39AutoVectorizingCopyWithAssumedAlignmentILi128EEENS4_14SM90_TMA_STOREES27_S29_S29_EEEvvEEEEvNT_6ParamsE --------------------------
	.section	.nv.info._ZN7cutlass13device_kernelINS_4gemm6kernel13GemmUniversalIN4cute5tupleIJiiiiEEENS1_10collective13CollectiveMmaINS1_35MainloopSm100TmaUmmaWarpSpecializedILi6ELi2ELi4ENS5_IJNS4_1CILi2EEENSA_ILi1EEESC_EEEEENS5_IJNSA_ILi64EEENSA_ILi80EEENSA_ILi256EEEEEENS_12float_e4m3_tENS5_IJlSC_lEEESJ_SK_NS4_8TiledMMAINS4_8MMA_AtomIJNS4_10MMA_TraitsINS4_19SM100_MMA_F8F6F4_SSEJSJ_SJ_fSF_SG_NS4_17integral_constantINS4_4UMMA5MajorELSR_0EEESS_NSP_INSQ_7ScaleInELST_0EEESU_EEEEEENS4_6LayoutINS5_IJSC_SC_SC_EEENS5_IJNSA_ILi0EEESZ_SZ_EEEEENS5_IJNS4_10UnderscoreES12_S12_EEEEENS4_13SM90_TMA_LOADENS4_14ComposedLayoutINS4_7SwizzleILi3ELi4ELi3EEENS4_18smem_ptr_flag_bitsILi8EEENSX_INS5_IJNSA_ILi8EEENSA_ILi128EEEEEENS5_IJS1C_SC_EEEEEEEvNS4_8identityENS4_23SM90_TMA_LOAD_MULTICASTES1G_vS1H_EENS_8epilogue10collective18CollectiveEpilogueINS1K_23Sm100TmaWarpSpecializedILi1ELi1ELi40ELb0ELb0EEEJSI_NS5_IJNSX_ISF_SC_EENSX_ISG_SC_EEEEESJ_SK_SJ_SK_NS1K_6fusion15FusionCallbacksIS1O_NS1S_17LinearCombinationISJ_fSJ_fLNS_15FloatRoundStyleE2EEESI_S1R_JEEENS4_5SM1004TMEM4LOAD25SM100_TMEM_LOAD_16dp32b8xES15_NS16_INS17_ILi0ELi4ELi3EEES1A_NSX_INS5_IJS1B_NSA_ILi16EEEEEENS5_IJS23_SC_EEEEEEENS4_39AutoVectorizingCopyWithAssumedAlignmentILi128EEENS4_14SM90_TMA_STOREES27_S29_S29_EEEvvEEEEvNT_6ParamsE,"",@"SHT_CUDA_INFO"
	.sectionflags	@""
	.align	4


	//----- nvinfo : EIATTR_CUDA_API_VERSION
	.align		4
        /*0000*/ 	.byte	0x04, 0x37
        /*0002*/ 	.short	(.L_28 - .L_27)
.L_27:
        /*0004*/ 	.word	0x00000082


	//----- nvinfo : EIATTR_KPARAM_INFO
	.align		4
.L_28:
        /*0008*/ 	.byte	0x04, 0x17
        /*000a*/ 	.short	(.L_30 - .L_29)
.L_29:
        /*000c*/ 	.word	0x00000000
        /*0010*/ 	.short	0x0000
        /*0012*/ 	.short	0x0000
        /*0014*/ 	.byte	0x00, 0xf0, 0x01, 0x20


	//----- nvinfo : EIATTR_AT_ENTRY_FRAGMENTS
	.align		4
.L_30:
        /*0018*/ 	.byte	0x04, 0x4f
        /*001a*/ 	.short	(.L_32 - .L_31)


	//   ....[0]....
.L_31:
        /*001c*/ 	.word	0x00000006


	//----- nvinfo : EIATTR_RESERVED_SMEM_USED
	.align		4
.L_32:
        /*0020*/ 	.byte	0x01, 0x41
	.zero		2


	//----- nvinfo : EIATTR_SPARSE_MMA_MASK
	.align		4
        /*0024*/ 	.byte	0x03, 0x50
        /*0026*/ 	.short	0x0000


	//----- nvinfo : EIATTR_TCGEN05_1CTA_USED
	.align		4
        /*0028*/ 	.byte	0x01, 0x51
	.zero		2


	//----- nvinfo : EIATTR_MAXREG_COUNT
	.align		4
        /*002c*/ 	.byte	0x03, 0x1b
        /*002e*/ 	.short	0x00ff


	//----- nvinfo : EIATTR_NUM_BARRIERS
	.align		4
        /*0030*/ 	.byte	0x02, 0x4c
        /*0032*/ 	.byte	0x07
	.zero		1


	//----- nvinfo : EIATTR_EXTERNS
	.align		4
        /*0034*/ 	.byte	0x04, 0x0f
        /*0036*/ 	.short	(.L_34 - .L_33)


	//   ....[0]....
	.align		4
.L_33:
        /*0038*/ 	.word	index@(__assertfail)


	//----- nvinfo : EIATTR_MERCURY_ISA_VERSION
	.align		4
.L_34:
        /*003c*/ 	.byte	0x03, 0x5f
        /*003e*/ 	.short	0x0101


	//----- nvinfo : EIATTR_INT_WARP_WIDE_INSTR_OFFSETS
	.align		4
        /*0040*/ 	.byte	0x04, 0x31
        /*0042*/ 	.short	(.L_36 - .L_35)


	//   ....[0]....
.L_35:
        /*0044*/ 	.word	0x000040f0


	//   ....[1]....
        /*0048*/ 	.word	0x00004110


	//   ....[2]....
        /*004c*/ 	.word	0x00004140


	//   ....[3]....
        /*0050*/ 	.word	0x00004d40


	//   ....[4]....
        /*0054*/ 	.word	0x00004d50


	//   ....[5]....
        /*0058*/ 	.word	0x00004f40


	//   ....[6]....
        /*005c*/ 	.word	0x00004f60


	//   ....[7]....
        /*0060*/ 	.word	0x00004fc0


	//   ....[8]....
        /*0064*/ 	.word	0x00004fe0


	//----- nvinfo : EIATTR_COOP_GROUP_MASK_REGIDS
	.align		4
.L_36:
        /*0068*/ 	.byte	0x04, 0x29
        /*006a*/ 	.short	(.L_38 - .L_37)


	//   ....[0]....
.L_37:
        /*006c*/ 	.word	0xffffffff


	//   ....[1]....
        /*0070*/ 	.word	0xffffffff


	//   ....[2]....
        /*0074*/ 	.word	0xffffffff


	//   ....[3]....
        /*0078*/ 	.word	0xffffffff


	//   ....[4]....
        /*007c*/ 	.word	0xffffffff


	//   ....[5]....
        /*0080*/ 	.word	0xffffffff


	//   ....[6]....
        /*0084*/ 	.word	0xffffffff


	//   ....[7]....
        /*0088*/ 	.word	0xffffffff


	//   ....[8]....
        /*008c*/ 	.word	0xffffffff


	//   ....[9]....
        /*0090*/ 	.word	0xffffffff


	//   ....[10]....
        /*0094*/ 	.word	0xffffffff


	//   ....[11]....
        /*0098*/ 	.word	0xffffffff


	//   ....[12]....
        /*009c*/ 	.word	0xffffffff


	//   ....[13]....
        /*00a0*/ 	.word	0xffffffff


	//----- nvinfo : EIATTR_COOP_GROUP_INSTR_OFFSETS
	.align		4
.L_38:
        /*00a4*/ 	.byte	0x04, 0x28
        /*00a6*/ 	.short	(.L_40 - .L_39)


	//   ....[0]....
.L_39:
        /*00a8*/ 	.word	0x00000080


	//   ....[1]....
        /*00ac*/ 	.word	0x000004d0


	//   ....[2]....
        /*00b0*/ 	.word	0x000006b0


	//   ....[3]....
        /*00b4*/ 	.word	0x000007f0


	//   ....[4]....
        /*00b8*/ 	.word	0x000008f0


	//   ....[5]....
        /*00bc*/ 	.word	0x00000a60


	//   ....[6]....
        /*00c0*/ 	.word	0x00000c00


	//   ....[7]....
        /*00c4*/ 	.word	0x00000db0


	//   ....[8]....
        /*00c8*/ 	.word	0x00002150


	//   ....[9]....
        /*00cc*/ 	.word	0x00003130


	//   ....[10]....
        /*00d0*/ 	.word	0x00003340


	//   ....[11]....
        /*00d4*/ 	.word	0x00003370


	//   ....[12]....
        /*00d8*/ 	.word	0x00003fd0


	//   ....[13]....
        /*00dc*/ 	.word	0x00004200


	//----- nvinfo : EIATTR_VRC_CTA_INIT_COUNT
	.align		4
.L_40:
        /*00e0*/ 	.byte	0x02, 0x4a
        /*00e2*/ 	.byte	0x80
	.zero		1


	//----- nvinfo : EIATTR_SYSCALL_OFFSETS
	.align		4
        /*00e4*/ 	.byte	0x04, 0x46
        /*00e6*/ 	.short	(.L_42 - .L_41)


	//   ....[0]....
.L_41:
        /*00e8*/ 	.word	0x00006130


	//   ....[1]....
        /*00ec*/ 	.word	0x000062b0


	//   ....[2]....
        /*00f0*/ 	.word	0x00006430


	//   ....[3]....
        /*00f4*/ 	.word	0x000065b0


	//   ....[4]....
        /*00f8*/ 	.word	0x00006730


	//----- nvinfo : EIATTR_MBARRIER_INSTR_OFFSETS
	.align		4
.L_42:
        /*00fc*/ 	.byte	0x04, 0x39
        /*00fe*/ 	.short	(.L_44 - .L_43)


	//   ....[0]....
.L_43:
        /*0100*/ 	.word	0x000005e0
        /*0104*/ 	.word	0x000000ff
        /*0108*/ 	.word	0x00000000
        /*010c*/ 	.short	0x0100
        /*010e*/ 	.byte	0x04
	.zero		1


	//   ....[1]....
        /*0110*/ 	.word	0x000005f0
        /*0114*/ 	.word	0x000000ff
        /*0118*/ 	.word	0x00000030
        /*011c*/ 	.short	0x0100
        /*011e*/ 	.byte	0x04
	.zero		1


	//   ....[2]....
        /*0120*/ 	.word	0x00000600
        /*0124*/ 	.word	0x000000ff
        /*0128*/ 	.word	0x00000008
        /*012c*/ 	.short	0x0100
        /*012e*/ 	.byte	0x04
	.zero		1


	//   ....[3]....
        /*0130*/ 	.word	0x00000610
        /*0134*/ 	.word	0x000000ff
        /*0138*/ 	.word	0x00000038
        /*013c*/ 	.short	0x0100
        /*013e*/ 	.byte	0x04
	.zero		1


	//   ....[4]....
        /*0140*/ 	.word	0x00000620
        /*0144*/ 	.word	0x000000ff
        /*0148*/ 	.word	0x00000010
        /*014c*/ 	.short	0x0100
        /*014e*/ 	.byte	0x04
	.zero		1


	//   ....[5]....
        /*0150*/ 	.word	0x00000630
        /*0154*/ 	.word	0x000000ff
        /*0158*/ 	.word	0x00000040
        /*015c*/ 	.short	0x0100
        /*015e*/ 	.byte	0x04
	.zero		1


	//   ....[6]....
        /*0160*/ 	.word	0x00000640
        /*0164*/ 	.word	0x000000ff
        /*0168*/ 	.word	0x00000018
        /*016c*/ 	.short	0x0100
        /*016e*/ 	.byte	0x04
	.zero		1


	//   ....[7]....
        /*0170*/ 	.word	0x00000650
        /*0174*/ 	.word	0x000000ff
        /*0178*/ 	.word	0x00000048
        /*017c*/ 	.short	0x0100
        /*017e*/ 	.byte	0x04
	.zero		1


	//   ....[8]....
        /*0180*/ 	.word	0x00000660
        /*0184*/ 	.word	0x000000ff
        /*0188*/ 	.word	0x00000020
        /*018c*/ 	.short	0x0100
        /*018e*/ 	.byte	0x04
	.zero		1


	//   ....[9]....
        /*0190*/ 	.word	0x00000670
        /*0194*/ 	.word	0x000000ff
        /*0198*/ 	.word	0x00000050
        /*019c*/ 	.short	0x0100
        /*019e*/ 	.byte	0x04
	.zero		1


	//   ....[10]....
        /*01a0*/ 	.word	0x00000680
        /*01a4*/ 	.word	0x000000ff
        /*01a8*/ 	.word	0x00000028
        /*01ac*/ 	.short	0x0100
        /*01ae*/ 	.byte	0x04
	.zero		1


	//   ....[11]....
        /*01b0*/ 	.word	0x00000690
        /*01b4*/ 	.word	0x000000ff
        /*01b8*/ 	.word	0x00000058
        /*01bc*/ 	.short	0x0100
        /*01be*/ 	.byte	0x04
	.zero		1


	//   ....[12]....
        /*01c0*/ 	.word	0x000007c0
        /*01c4*/ 	.word	0x000000ff
        /*01c8*/ 	.word	0x00000060
        /*01cc*/ 	.short	0x0100
        /*01ce*/ 	.byte	0x04
	.zero		1


	//   ....[13]....
        /*01d0*/ 	.word	0x000007d0
        /*01d4*/ 	.word	0x000000ff
        /*01d8*/ 	.word	0x00000068
        /*01dc*/ 	.short	0x0100
        /*01de*/ 	.byte	0x04
	.zero		1


	//   ....[14]....
        /*01e0*/ 	.word	0x000008c0
        /*01e4*/ 	.word	0x000000ff
        /*01e8*/ 	.word	0x00000070
        /*01ec*/ 	.short	0x0100
        /*01ee*/ 	.byte	0x04
	.zero		1


	//   ....[15]....
        /*01f0*/ 	.word	0x000008d0
        /*01f4*/ 	.word	0x000000ff
        /*01f8*/ 	.word	0x00000078
        /*01fc*/ 	.short	0x0100
        /*01fe*/ 	.byte	0x04
	.zero		1


	//   ....[16]....
        /*0200*/ 	.word	0x00000a10
        /*0204*/ 	.word	0x000000ff
        /*0208*/ 	.word	0x00000080
        /*020c*/ 	.short	0x0100
        /*020e*/ 	.byte	0x04
	.zero		1


	//   ....[17]....
        /*0210*/ 	.word	0x00000a20
        /*0214*/ 	.word	0x000000ff
        /*0218*/ 	.word	0x00000090
        /*021c*/ 	.short	0x0100
        /*021e*/ 	.byte	0x04
	.zero		1


	//   ....[18]....
        /*0220*/ 	.word	0x00000a30
        /*0224*/ 	.word	0x000000ff
        /*0228*/ 	.word	0x00000088
        /*022c*/ 	.short	0x0100
        /*022e*/ 	.byte	0x04
	.zero		1


	//   ....[19]....
        /*0230*/ 	.word	0x00000a40
        /*0234*/ 	.word	0x000000ff
        /*0238*/ 	.word	0x00000098
        /*023c*/ 	.short	0x0100
        /*023e*/ 	.byte	0x04
	.zero		1


	//   ....[20]....
        /*0240*/ 	.word	0x00000b70
        /*0244*/ 	.word	0x000000ff
        /*0248*/ 	.word	0x000000a0
        /*024c*/ 	.short	0x0100
        /*024e*/ 	.byte	0x04
	.zero		1


	//   ....[21]....
        /*0250*/ 	.word	0x00000b80
        /*0254*/ 	.word	0x000000ff
        /*0258*/ 	.word	0x000000c0
        /*025c*/ 	.short	0x0100
        /*025e*/ 	.byte	0x04
	.zero		1


	//   ....[22]....
        /*0260*/ 	.word	0x00000b90
        /*0264*/ 	.word	0x000000ff
        /*0268*/ 	.word	0x000000a8
        /*026c*/ 	.short	0x0100
        /*026e*/ 	.byte	0x04
	.zero		1


	//   ....[23]....
        /*0270*/ 	.word	0x00000ba0
        /*0274*/ 	.word	0x000000ff
        /*0278*/ 	.word	0x000000c8
        /*027c*/ 	.short	0x0100
        /*027e*/ 	.byte	0x04
	.zero		1


	//   ....[24]....
        /*0280*/ 	.word	0x00000bb0
        /*0284*/ 	.word	0x000000ff
        /*0288*/ 	.word	0x000000b0
        /*028c*/ 	.short	0x0100
        /*028e*/ 	.byte	0x04
	.zero		1


	//   ....[25]....
        /*0290*/ 	.word	0x00000bc0
        /*0294*/ 	.word	0x000000ff
        /*0298*/ 	.word	0x000000d0
        /*029c*/ 	.short	0x0100
        /*029e*/ 	.byte	0x04
	.zero		1


	//   ....[26]....
        /*02a0*/ 	.word	0x00000bd0
        /*02a4*/ 	.word	0x000000ff
        /*02a8*/ 	.word	0x000000b8
        /*02ac*/ 	.short	0x0100
        /*02ae*/ 	.byte	0x04
	.zero		1


	//   ....[27]....
        /*02b0*/ 	.word	0x00000be0
        /*02b4*/ 	.word	0x000000ff
        /*02b8*/ 	.word	0x000000d8
        /*02bc*/ 	.short	0x0100
        /*02be*/ 	.byte	0x04
	.zero		1


	//   ....[28]....
        /*02c0*/ 	.word	0x00000cd0
        /*02c4*/ 	.word	0x000000ff
        /*02c8*/ 	.word	0x000000e0
        /*02cc*/ 	.short	0x0100
        /*02ce*/ 	.byte	0x04
	.zero		1


	//   ....[29]....
        /*02d0*/ 	.word	0x00000ce0
        /*02d4*/ 	.word	0x000000ff
        /*02d8*/ 	.word	0x000000f0
        /*02dc*/ 	.short	0x0100
        /*02de*/ 	.byte	0x04
	.zero		1


	//   ....[30]....
        /*02e0*/ 	.word	0x00000cf0
        /*02e4*/ 	.word	0x000000ff
        /*02e8*/ 	.word	0x000000e8
        /*02ec*/ 	.short	0x0100
        /*02ee*/ 	.byte	0x04
	.zero		1


	//   ....[31]....
        /*02f0*/ 	.word	0x00000d00
        /*02f4*/ 	.word	0x000000ff
        /*02f8*/ 	.word	0x000000f8
        /*02fc*/ 	.short	0x0100
        /*02fe*/ 	.byte	0x04
	.zero		1


	//   ....[32]....
        /*0300*/ 	.word	0x00001850
        /*0304*/ 	.word	0x00000003
        /*0308*/ 	.word	0x000000f0
        /*030c*/ 	.short	0x010a
        /*030e*/ 	.byte	0xff
	.zero		1


	//   ....[33]....
        /*0310*/ 	.word	0x00001880
        /*0314*/ 	.word	0x00000003
        /*0318*/ 	.word	0x000000e0
        /*031c*/ 	.short	0x0101
        /*031e*/ 	.byte	0xff
	.zero		1


	//   ....[34]....
        /*0320*/ 	.word	0x00001950
        /*0324*/ 	.word	0x000000ff
        /*0328*/ 	.word	0x00000030
        /*032c*/ 	.short	0x010a
        /*032e*/ 	.byte	0x05
	.zero		1


	//   ....[35]....
        /*0330*/ 	.word	0x000019d0
        /*0334*/ 	.word	0x000000ff
        /*0338*/ 	.word	0x00000030
        /*033c*/ 	.short	0x010a
        /*033e*/ 	.byte	0x21
	.zero		1


	//   ....[36]....
        /*0340*/ 	.word	0x00001b60
        /*0344*/ 	.word	0x000000ff
        /*0348*/ 	.word	0x00000030
        /*034c*/ 	.short	0x010a
        /*034e*/ 	.byte	0x05
	.zero		1


	//   ....[37]....
        /*0350*/ 	.word	0x00001d50
        /*0354*/ 	.word	0x000000ff
        /*0358*/ 	.word	0x00000078
        /*035c*/ 	.short	0x0101
        /*035e*/ 	.byte	0x0d
	.zero		1


	//   ....[38]....
        /*0360*/ 	.word	0x00001d70
        /*0364*/ 	.word	0x000000ff
        /*0368*/ 	.word	0x00000030
        /*036c*/ 	.short	0x010a
        /*036e*/ 	.byte	0x05
	.zero		1


	//   ....[39]....
        /*0370*/ 	.word	0x00001df0
        /*0374*/ 	.word	0x000000ff
        /*0378*/ 	.word	0x00000030
        /*037c*/ 	.short	0x010a
        /*037e*/ 	.byte	0x21
	.zero		1


	//   ....[40]....
        /*0380*/ 	.word	0x00001f80
        /*0384*/ 	.word	0x000000ff
        /*0388*/ 	.word	0x00000030
        /*038c*/ 	.short	0x010a
        /*038e*/ 	.byte	0x05
	.zero		1


	//   ....[41]....
        /*0390*/ 	.word	0x00002180
        /*0394*/ 	.word	0x00000003
        /*0398*/ 	.word	0x00000080
        /*039c*/ 	.short	0x010a
        /*039e*/ 	.byte	0xff
	.zero		1


	//   ....[42]....
        /*03a0*/ 	.word	0x000022d0
        /*03a4*/ 	.word	0x00000000
        /*03a8*/ 	.word	0x00000000
        /*03ac*/ 	.short	0x0101
        /*03ae*/ 	.byte	0xff
	.zero		1


	//   ....[43]....
        /*03b0*/ 	.word	0x00002890
        /*03b4*/ 	.word	0x000000ff
        /*03b8*/ 	.word	0x00000000
        /*03bc*/ 	.short	0x010a
        /*03be*/ 	.byte	0x04
	.zero		1


	//   ....[44]....
        /*03c0*/ 	.word	0x00002920
        /*03c4*/ 	.word	0x000000ff
        /*03c8*/ 	.word	0x00000000
        /*03cc*/ 	.short	0x010a
        /*03ce*/ 	.byte	0x05
	.zero		1


	//   ....[45]....
        /*03d0*/ 	.word	0x000029b0
        /*03d4*/ 	.word	0x000000ff
        /*03d8*/ 	.word	0x00000000
        /*03dc*/ 	.short	0x010a
        /*03de*/ 	.byte	0x05
	.zero		1


	//   ....[46]....
        /*03e0*/ 	.word	0x00002a40
        /*03e4*/ 	.word	0x000000ff
        /*03e8*/ 	.word	0x00000000
        /*03ec*/ 	.short	0x010a
        /*03ee*/ 	.byte	0x05
	.zero		1


	//   ....[47]....
        /*03f0*/ 	.word	0x00002ad0
        /*03f4*/ 	.word	0x000000ff
        /*03f8*/ 	.word	0x00000000
        /*03fc*/ 	.short	0x010a
        /*03fe*/ 	.byte	0x05
	.zero		1


	//   ....[48]....
        /*0400*/ 	.word	0x00002b70
        /*0404*/ 	.word	0x00000000
        /*0408*/ 	.word	0x00000000
        /*040c*/ 	.short	0x010a
        /*040e*/ 	.byte	0xff
	.zero		1


	//   ....[49]....
        /*0410*/ 	.word	0x00002c90
        /*0414*/ 	.word	0x00000002
        /*0418*/ 	.word	0x000000e0
        /*041c*/ 	.short	0x010a
        /*041e*/ 	.byte	0xff
	.zero		1


	//   ....[50]....
        /*0420*/ 	.word	0x00002cf0
        /*0424*/ 	.word	0x00000004
        /*0428*/ 	.word	0x00000000
        /*042c*/ 	.short	0x0101
        /*042e*/ 	.byte	0xff
	.zero		1


	//   ....[51]....
        /*0430*/ 	.word	0x00002d10
        /*0434*/ 	.word	0x000000ff
        /*0438*/ 	.word	0x00000090
        /*043c*/ 	.short	0x010a
        /*043e*/ 	.byte	0x04
	.zero		1


	//   ....[52]....
        /*0440*/ 	.word	0x00002e30
        /*0444*/ 	.word	0x00000002
        /*0448*/ 	.word	0x00000080
        /*044c*/ 	.short	0x010a
        /*044e*/ 	.byte	0xff
	.zero		1


	//   ....[53]....
        /*0450*/ 	.word	0x00002f40
        /*0454*/ 	.word	0x00000002
        /*0458*/ 	.word	0x00000000
        /*045c*/ 	.short	0x0101
        /*045e*/ 	.byte	0xff
	.zero		1


	//   ....[54]....
        /*0460*/ 	.word	0x00002fd0
        /*0464*/ 	.word	0x000000ff
        /*0468*/ 	.word	0x00000090
        /*046c*/ 	.short	0x0106
        /*046e*/ 	.byte	0x04
	.zero		1


	//   ....[55]....
        /*0470*/ 	.word	0x00002ff0
        /*0474*/ 	.word	0x000000ff
        /*0478*/ 	.word	0x00000090
        /*047c*/ 	.short	0x010a
        /*047e*/ 	.byte	0x04
	.zero		1


	//   ....[56]....
        /*0480*/ 	.word	0x00003080
        /*0484*/ 	.word	0x000000ff
        /*0488*/ 	.word	0x00000090
        /*048c*/ 	.short	0x0106
        /*048e*/ 	.byte	0x07
	.zero		1


	//   ....[57]....
        /*0490*/ 	.word	0x000030c0
        /*0494*/ 	.word	0x00000000
        /*0498*/ 	.word	0x00000090
        /*049c*/ 	.short	0x010a
        /*049e*/ 	.byte	0xff
	.zero		1


	//   ....[58]....
        /*04a0*/ 	.word	0x00003690
        /*04a4*/ 	.word	0x00000000
        /*04a8*/ 	.word	0x00000080
        /*04ac*/ 	.short	0x010a
        /*04ae*/ 	.byte	0xff
	.zero		1


	//   ....[59]....
        /*04b0*/ 	.word	0x00003790
        /*04b4*/ 	.word	0x00000003
        /*04b8*/ 	.word	0x00000000
        /*04bc*/ 	.short	0x0101
        /*04be*/ 	.byte	0xff
	.zero		1


	//   ....[60]....
        /*04c0*/ 	.word	0x000037a0
        /*04c4*/ 	.word	0x000000ff
        /*04c8*/ 	.word	0x00000000
        /*04cc*/ 	.short	0x010a
        /*04ce*/ 	.byte	0x05
	.zero		1


	//   ....[61]....
        /*04d0*/ 	.word	0x00003820
        /*04d4*/ 	.word	0x000000ff
        /*04d8*/ 	.word	0x000000c0
        /*04dc*/ 	.short	0x010a
        /*04de*/ 	.byte	0x2f
	.zero		1


	//   ....[62]....
        /*04e0*/ 	.word	0x000038f0
        /*04e4*/ 	.word	0x000000ff
        /*04e8*/ 	.word	0x00000000
        /*04ec*/ 	.short	0x010a
        /*04ee*/ 	.byte	0x07
	.zero		1


	//   ....[63]....
        /*04f0*/ 	.word	0x00003a30
        /*04f4*/ 	.word	0x000000ff
        /*04f8*/ 	.word	0x00000000
        /*04fc*/ 	.short	0x010a
        /*04fe*/ 	.byte	0x06
	.zero		1


	//   ....[64]....
        /*0500*/ 	.word	0x00003e00
        /*0504*/ 	.word	0x000000ff
        /*0508*/ 	.word	0x00000000
        /*050c*/ 	.short	0x010a
        /*050e*/ 	.byte	0x04
	.zero		1


	//   ....[65]....
        /*0510*/ 	.word	0x00003e90
        /*0514*/ 	.word	0x000000ff
        /*0518*/ 	.word	0x00000000
        /*051c*/ 	.short	0x010a
        /*051e*/ 	.byte	0x05
	.zero		1


	//   ....[66]....
        /*0520*/ 	.word	0x00003f20
        /*0524*/ 	.word	0x000000ff
        /*0528*/ 	.word	0x00000000
        /*052c*/ 	.short	0x010a
        /*052e*/ 	.byte	0x05
	.zero		1


	//   ....[67]....
        /*0530*/ 	.word	0x00003fb0
        /*0534*/ 	.word	0x000000ff
        /*0538*/ 	.word	0x00000000
        /*053c*/ 	.short	0x010a
        /*053e*/ 	.byte	0x04
	.zero		1


	//   ....[68]....
        /*0540*/ 	.word	0x000044a0
        /*0544*/ 	.word	0x00000003
        /*0548*/ 	.word	0x00000080
        /*054c*/ 	.short	0x010a
        /*054e*/ 	.byte	0xff
	.zero		1


	//   ....[69]....
        /*0550*/ 	.word	0x00004610
        /*0554*/ 	.word	0x00000000
        /*0558*/ 	.word	0x00000000
        /*055c*/ 	.short	0x0101
        /*055e*/ 	.byte	0xff
	.zero		1


	//   ....[70]....
        /*0560*/ 	.word	0x00004ad0
        /*0564*/ 	.word	0x000000ff
        /*0568*/ 	.word	0x00000078
        /*056c*/ 	.short	0x010a
        /*056e*/ 	.byte	0x15
	.zero		1


	//   ....[71]....
        /*0570*/ 	.word	0x00004c60
        /*0574*/ 	.word	0x000000ff
        /*0578*/ 	.word	0x00000068
        /*057c*/ 	.short	0x010a
        /*057e*/ 	.byte	0x15
	.zero		1


	//   ....[72]....
        /*0580*/ 	.word	0x00005000
        /*0584*/ 	.word	0x000000ff
        /*0588*/ 	.word	0x00000060
        /*058c*/ 	.short	0x010b
        /*058e*/ 	.byte	0x15
	.zero		1


	//   ....[73]....
        /*0590*/ 	.word	0x00005010
        /*0594*/ 	.word	0x000000ff
        /*0598*/ 	.word	0x00000000
        /*059c*/ 	.short	0x0101
        /*059e*/ 	.byte	0x33
	.zero		1


	//   ....[74]....
        /*05a0*/ 	.word	0x00005050
        /*05a4*/ 	.word	0x00000000
        /*05a8*/ 	.word	0x00000068
        /*05ac*/ 	.short	0x010a
        /*05ae*/ 	.byte	0xff
	.zero		1


	//   ....[75]....
        /*05b0*/ 	.word	0x000052c0
        /*05b4*/ 	.word	0x00000008
        /*05b8*/ 	.word	0x00000080
        /*05bc*/ 	.short	0x010a
        /*05be*/ 	.byte	0xff
	.zero		1


	//   ....[76]....
        /*05c0*/ 	.word	0x00005440
        /*05c4*/ 	.word	0x00000000
        /*05c8*/ 	.word	0x00000000
        /*05cc*/ 	.short	0x0101
        /*05ce*/ 	.byte	0xff
	.zero		1


	//   ....[77]....
        /*05d0*/ 	.word	0x00005ca0
        /*05d4*/ 	.word	0x000000ff
        /*05d8*/ 	.word	0x00000060
        /*05dc*/ 	.short	0x010a
        /*05de*/ 	.byte	0x2e
	.zero		1


	//   ....[78]....
        /*05e0*/ 	.word	0x00005cb0
        /*05e4*/ 	.word	0x000000ff
        /*05e8*/ 	.word	0x000000a0
        /*05ec*/ 	.short	0x010a
        /*05ee*/ 	.byte	0x2f
	.zero		1


	//   ....[79]....
        /*05f0*/ 	.word	0x00005d40
        /*05f4*/ 	.word	0x000000ff
        /*05f8*/ 	.word	0x00000060
        /*05fc*/ 	.short	0x010a
        /*05fe*/ 	.byte	0x2e
	.zero		1


	//   ....[80]....
        /*0600*/ 	.word	0x00005f40
        /*0604*/ 	.word	0x000000ff
        /*0608*/ 	.word	0x00000000
        /*060c*/ 	.short	0x0101
        /*060e*/ 	.byte	0x04
	.zero		1


	//   ....[81]....
        /*0610*/ 	.word	0x00005f60
        /*0614*/ 	.word	0x000000ff
        /*0618*/ 	.word	0x000000a0
        /*061c*/ 	.short	0x010a
        /*061e*/ 	.byte	0x2f
	.zero		1


	//   ....[82]....
        /*0620*/ 	.word	0x00006950
        /*0624*/ 	.word	0x000000ff
        /*0628*/ 	.word	0x00000000
        /*062c*/ 	.short	0x0101
        /*062e*/ 	.byte	0x04
	.zero		1


	//   ....[83]....
        /*0630*/ 	.word	0x000075c0
        /*0634*/ 	.word	0x00000003
        /*0638*/ 	.word	0x000000f0
        /*063c*/ 	.short	0x010a
        /*063e*/ 	.byte	0xff
	.zero		1


	//   ....[84]....
        /*0640*/ 	.word	0x00007620
        /*0644*/ 	.word	0x00000000
        /*0648*/ 	.word	0x00000030
        /*064c*/ 	.short	0x010a
        /*064e*/ 	.byte	0xff
	.zero		1


	//   ....[85]....
        /*0650*/ 	.word	0x00007680
        /*0654*/ 	.word	0x00000000
        /*0658*/ 	.word	0x00000030
        /*065c*/ 	.short	0x010a
        /*065e*/ 	.byte	0xff
	.zero		1


	//   ....[86]....
        /*0660*/ 	.word	0x000076d0
        /*0664*/ 	.word	0x00000003
        /*0668*/ 	.word	0x00000080
        /*066c*/ 	.short	0x010a
        /*066e*/ 	.byte	0xff
	.zero		1


	//   ....[87]....
        /*0670*/ 	.word	0x00007730
        /*0674*/ 	.word	0x00000000
        /*0678*/ 	.word	0x00000000
        /*067c*/ 	.short	0x010a
        /*067e*/ 	.byte	0xff
	.zero		1


	//   ....[88]....
        /*0680*/ 	.word	0x00007790
        /*0684*/ 	.word	0x00000000
        /*0688*/ 	.word	0x00000000
        /*068c*/ 	.short	0x010a
        /*068e*/ 	.byte	0xff
	.zero		1


	//   ....[89]....
        /*0690*/ 	.word	0x000077f0
        /*0694*/ 	.word	0x00000000
        /*0698*/ 	.word	0x00000000
        /*069c*/ 	.short	0x010a
        /*069e*/ 	.byte	0xff
	.zero		1


	//   ....[90]....
        /*06a0*/ 	.word	0x00007850
        /*06a4*/ 	.word	0x00000000
        /*06a8*/ 	.word	0x00000000
        /*06ac*/ 	.short	0x010a
        /*06ae*/ 	.byte	0xff
	.zero		1


	//   ....[91]....
        /*06b0*/ 	.word	0x000078b0
        /*06b4*/ 	.word	0x00000000
        /*06b8*/ 	.word	0x00000000
        /*06bc*/ 	.short	0x010a
        /*06be*/ 	.byte	0xff
	.zero		1


	//   ....[92]....
        /*06c0*/ 	.word	0x00007900
        /*06c4*/ 	.word	0x00000002
        /*06c8*/ 	.word	0x000000e0
        /*06cc*/ 	.short	0x010a
        /*06ce*/ 	.byte	0xff
	.zero		1


	//   ....[93]....
        /*06d0*/ 	.word	0x00007960
        /*06d4*/ 	.word	0x00000002
        /*06d8*/ 	.word	0x00000090
        /*06dc*/ 	.short	0x010a
        /*06de*/ 	.byte	0xff
	.zero		1


	//   ....[94]....
        /*06e0*/ 	.word	0x000079b0
        /*06e4*/ 	.word	0x00000002
        /*06e8*/ 	.word	0x00000080
        /*06ec*/ 	.short	0x010a
        /*06ee*/ 	.byte	0xff
	.zero		1


	//   ....[95]....
        /*06f0*/ 	.word	0x00007a10
        /*06f4*/ 	.word	0x00000000
        /*06f8*/ 	.word	0x00000090
        /*06fc*/ 	.short	0x010a
        /*06fe*/ 	.byte	0xff
	.zero		1


	//   ....[96]....
        /*0700*/ 	.word	0x00007a60
        /*0704*/ 	.word	0x00000000
        /*0708*/ 	.word	0x00000080
        /*070c*/ 	.short	0x010a
        /*070e*/ 	.byte	0xff
	.zero		1


	//   ....[97]....
        /*0710*/ 	.word	0x00007ac0
        /*0714*/ 	.word	0x00000003
        /*0718*/ 	.word	0x000000c0
        /*071c*/ 	.short	0x010a
        /*071e*/ 	.byte	0xff
	.zero		1


	//   ....[98]....
        /*0720*/ 	.word	0x00007b20
        /*0724*/ 	.word	0x00000000
        /*0728*/ 	.word	0x00000000
        /*072c*/ 	.short	0x010a
        /*072e*/ 	.byte	0xff
	.zero		1


	//   ....[99]....
        /*0730*/ 	.word	0x00007b80
        /*0734*/ 	.word	0x00000000
        /*0738*/ 	.word	0x00000000
        /*073c*/ 	.short	0x010a
        /*073e*/ 	.byte	0xff
	.zero		1


	//   ....[100]....
        /*0740*/ 	.word	0x00007be0
        /*0744*/ 	.word	0x00000000
        /*0748*/ 	.word	0x00000000
        /*074c*/ 	.short	0x010a
        /*074e*/ 	.byte	0xff
	.zero		1


	//   ....[101]....
        /*0750*/ 	.word	0x00007c40
        /*0754*/ 	.word	0x00000000
        /*0758*/ 	.word	0x00000000
        /*075c*/ 	.short	0x010a
        /*075e*/ 	.byte	0xff
	.zero		1


	//   ....[102]....
        /*0760*/ 	.word	0x00007ca0
        /*0764*/ 	.word	0x00000000
        /*0768*/ 	.word	0x00000000
        /*076c*/ 	.short	0x010a
        /*076e*/ 	.byte	0xff
	.zero		1


	//   ....[103]....
        /*0770*/ 	.word	0x00007cf0
        /*0774*/ 	.word	0x00000003
        /*0778*/ 	.word	0x00000080
        /*077c*/ 	.short	0x010a
        /*077e*/ 	.byte	0xff
	.zero		1


	//   ....[104]....
        /*0780*/ 	.word	0x00007d50
        /*0784*/ 	.word	0x00000000
        /*0788*/ 	.word	0x00000078
        /*078c*/ 	.short	0x010a
        /*078e*/ 	.byte	0xff
	.zero		1


	//   ....[105]....
        /*0790*/ 	.word	0x00007db0
        /*0794*/ 	.word	0x00000003
        /*0798*/ 	.word	0x00000068
        /*079c*/ 	.short	0x010a
        /*079e*/ 	.byte	0xff
	.zero		1


	//   ....[106]....
        /*07a0*/ 	.word	0x00007e00
        /*07a4*/ 	.word	0x00000008
        /*07a8*/ 	.word	0x00000080
        /*07ac*/ 	.short	0x010a
        /*07ae*/ 	.byte	0xff
	.zero		1


	//   ....[107]....
        /*07b0*/ 	.word	0x00007e60
        /*07b4*/ 	.word	0x00000000
        /*07b8*/ 	.word	0x00000060
        /*07bc*/ 	.short	0x010a
        /*07be*/ 	.byte	0xff
	.zero		1


	//   ....[108]....
        /*07c0*/ 	.word	0x00007ec0
        /*07c4*/ 	.word	0x00000000
        /*07c8*/ 	.word	0x000000a0
        /*07cc*/ 	.short	0x010a
        /*07ce*/ 	.byte	0xff
	.zero		1


	//----- nvinfo : EIATTR_NUM_MBARRIERS
	.align		4
.L_44:
        /*07d0*/ 	.byte	0x03, 0x38
        /*07d2*/ 	.short	0x0020


	//----- nvinfo : EIATTR_EXIT_INSTR_OFFSETS
	.align		4
        /*07d4*/ 	.byte	0x04, 0x1c
        /*07d6*/ 	.short	(.L_46 - .L_45)


	//   ....[0]....
.L_45:
        /*07d8*/ 	.word	0x00002ba0


	//   ....[1]....
        /*07dc*/ 	.word	0x00003090


	//   ....[2]....
        /*07e0*/ 	.word	0x000030f0


	//   ....[3]....
        /*07e4*/ 	.word	0x00004210


	//   ....[4]....
        /*07e8*/ 	.word	0x00005080


	//   ....[5]....
        /*07ec*/ 	.word	0x000050c0


	//   ....[6]....
        /*07f0*/ 	.word	0x000075b0


	//----- nvinfo : EIATTR_MAX_THREADS
	.align		4
.L_46:
        /*07f4*/ 	.byte	0x04, 0x05
        /*07f6*/ 	.short	(.L_48 - .L_47)
.L_47:
        /*07f8*/ 	.word	0x00000100
        /*07fc*/ 	.word	0x00000001
        /*0800*/ 	.word	0x00000001


	//----- nvinfo : EIATTR_CRS_STACK_SIZE
	.align		4
.L_48:
        /*0804*/ 	.byte	0x04, 0x1e
        /*0806*/ 	.short	(.L_50 - .L_49)
.L_49:
        /*0808*/ 	.word	0x00000000


	//----- nvinfo : EIATTR_CBANK_PARAM_SIZE
	.align		4
.L_50:
        /*080c*/ 	.byte	0x03, 0x19
        /*080e*/ 	.short	0x0800


	//----- nvinfo : EIATTR_PARAM_CBANK
	.align		4
        /*0810*/ 	.byte	0x04, 0x0a
        /*0812*/ 	.short	(.L_52 - .L_51)
	.align		4
.L_51:
        /*0814*/ 	.word	index@(.nv.constant0._ZN7cutlass13device_kernelINS_4gemm6kernel13GemmUniversalIN4cute5tupleIJiiiiEEENS1_10collective13CollectiveMmaINS1_35MainloopSm100TmaUmmaWarpSpecializedILi6ELi2ELi4ENS5_IJNS4_1CILi2EEENSA_ILi1EEESC_EEEEENS5_IJNSA_ILi64EEENSA_ILi80EEENSA_ILi256EEEEEENS_12float_e4m3_tENS5_IJlSC_lEEESJ_SK_NS4_8TiledMMAINS4_8MMA_AtomIJNS4_10MMA_TraitsINS4_19SM100_MMA_F8F6F4_SSEJSJ_SJ_fSF_SG_NS4_17integral_constantINS4_4UMMA5MajorELSR_0EEESS_NSP_INSQ_7ScaleInELST_0EEESU_EEEEEENS4_6LayoutINS5_IJSC_SC_SC_EEENS5_IJNSA_ILi0EEESZ_SZ_EEEEENS5_IJNS4_10UnderscoreES12_S12_EEEEENS4_13SM90_TMA_LOADENS4_14ComposedLayoutINS4_7SwizzleILi3ELi4ELi3EEENS4_18smem_ptr_flag_bitsILi8EEENSX_INS5_IJNSA_ILi8EEENSA_ILi128EEEEEENS5_IJS1C_SC_EEEEEEEvNS4_8identityENS4_23SM90_TMA_LOAD_MULTICASTES1G_vS1H_EENS_8epilogue10collective18CollectiveEpilogueINS1K_23Sm100TmaWarpSpecializedILi1ELi1ELi40ELb0ELb0EEEJSI_NS5_IJNSX_ISF_SC_EENSX_ISG_SC_EEEEESJ_SK_SJ_SK_NS1K_6fusion15FusionCallbacksIS1O_NS1S_17LinearCombinationISJ_fSJ_fLNS_15FloatRoundStyleE2EEESI_S1R_JEEENS4_5SM1004TMEM4LOAD25SM100_TMEM_LOAD_16dp32b8xES15_NS16_INS17_ILi0ELi4ELi3EEES1A_NSX_INS5_IJS1B_NSA_ILi16EEEEEENS5_IJS23_SC_EEEEEEENS4_39AutoVectorizingCopyWithAssumedAlignmentILi128EEENS4_14SM90_TMA_STOREES27_S29_S29_EEEvvEEEEvNT_6ParamsE)
        /*0818*/ 	.short	0x0380
        /*081a*/ 	.short	0x0800


	//----- nvinfo : EIATTR_SW_WAR
	.align		4
.L_52:
        /*081c*/ 	.byte	0x04, 0x36
        /*081e*/ 	.short	(.L_54 - .L_53)
.L_53:
        /*0820*/ 	.word	0x00000008
.L_54:


//--------------------- .nv.callgraph             --------------------------
	.section	.nv.callgraph,"",@"SHT_CUDA_CALLGRAPH"
	.align	4
	.sectionentsize	8
	.align		4
        /*0000*/ 	.word	0x00000000
	.align		4
        /*0004*/ 	.word	0xffffffff
	.align		4
        /*0008*/ 	.word	index@(_ZN7cutlass13device_kernelINS_4gemm6kernel13GemmUniversalIN4cute5tupleIJiiiiEEENS1_10collective13CollectiveMmaINS1_35MainloopSm100TmaUmmaWarpSpecializedILi6ELi2ELi4ENS5_IJNS4_1CILi2EEENSA_ILi1EEESC_EEEEENS5_IJNSA_ILi64EEENSA_ILi80EEENSA_ILi256EEEEEENS_12float_e4m3_tENS5_IJlSC_lEEESJ_SK_NS4_8TiledMMAINS4_8MMA_AtomIJNS4_10MMA_TraitsINS4_19SM100_MMA_F8F6F4_SSEJSJ_SJ_fSF_SG_NS4_17integral_constantINS4_4UMMA5MajorELSR_0EEESS_NSP_INSQ_7ScaleInELST_0EEESU_EEEEEENS4_6LayoutINS5_IJSC_SC_SC_EEENS5_IJNSA_ILi0EEESZ_SZ_EEEEENS5_IJNS4_10UnderscoreES12_S12_EEEEENS4_13SM90_TMA_LOADENS4_14ComposedLayoutINS4_7SwizzleILi3ELi4ELi3EEENS4_18smem_ptr_flag_bitsILi8EEENSX_INS5_IJNSA_ILi8EEENSA_ILi128EEEEEENS5_IJS1C_SC_EEEEEEEvNS4_8identityENS4_23SM90_TMA_LOAD_MULTICASTES1G_vS1H_EENS_8epilogue10collective18CollectiveEpilogueINS1K_23Sm100TmaWarpSpecializedILi1ELi1ELi40ELb0ELb0EEEJSI_NS5_IJNSX_ISF_SC_EENSX_ISG_SC_EEEEESJ_SK_SJ_SK_NS1K_6fusion15FusionCallbacksIS1O_NS1S_17LinearCombinationISJ_fSJ_fLNS_15FloatRoundStyleE2EEESI_S1R_JEEENS4_5SM1004TMEM4LOAD25SM100_TMEM_LOAD_16dp32b8xES15_NS16_INS17_ILi0ELi4ELi3EEES1A_NSX_INS5_IJS1B_NSA_ILi16EEEEEENS5_IJS23_SC_EEEEEEENS4_39AutoVectorizingCopyWithAssumedAlignmentILi128EEENS4_14SM90_TMA_STOREES27_S29_S29_EEEvvEEEEvNT_6ParamsE)
	.align		4
        /*000c*/ 	.word	index@(__assertfail)
	.align		4
        /*0010*/ 	.word	0x00000000
	.align		4
        /*0014*/ 	.word	0xfffffffe
	.align		4
        /*0018*/ 	.word	0x00000000
	.align		4
        /*001c*/ 	.word	0xfffffffd
	.align		4
        /*0020*/ 	.word	0x00000000
	.align		4
        /*0024*/ 	.word	0xfffffffc


//--------------------- .nv.constant4             --------------------------
	.section	.nv.constant4,"a",@progbits
	.align	8
	.align		8
.nv.constant4:
        /*0000*/ 	.dword	__assertfail
	.align		8
        /*0008*/ 	.dword	__unnamed_1
	.align		8
        /*0010*/ 	.dword	_ZN40_INTERNAL_dcb7f693_4_k_cu_e71dcc7f_302364cuda3std3__45__cpo5beginE
	.align		8
        /*0018*/ 	.dword	_ZN40_INTERNAL_dcb7f693_4_k_cu_e71dcc7f_302364cuda3std3__45__cpo3endE
	.align		8
        /*0020*/ 	.dword	_ZN40_INTERNAL_dcb7f693_4_k_cu_e71dcc7f_302364cuda3std3__45__cpo6cbeginE
	.align		8
        /*0028*/ 	.dword	_ZN40_INTERNAL_dcb7f693_4_k_cu_e71dcc7f_302364cuda3std3__45__cpo4cendE
	.align		8
        /*0030*/ 	.dword	_ZN40_INTERNAL_dcb7f693_4_k_cu_e71dcc7f_302364cuda3std3__442_GLOBAL__N__dcb7f693_4_k_cu_e71dcc7f_302366ignoreE
	.align		8
        /*0038*/ 	.dword	_ZN40_INTERNAL_dcb7f693_4_k_cu_e71dcc7f_302364cuda3std3__419piecewise_constructE
	.align		8
        /*0040*/ 	.dword	_ZN40_INTERNAL_dcb7f693_4_k_cu_e71dcc7f_302364cuda3std3__48in_placeE
	.align		8
        /*0048*/ 	.dword	_ZN40_INTERNAL_dcb7f693_4_k_cu_e71dcc7f_302364cuda3std6ranges3__45__cpo4swapE
	.align		8
        /*0050*/ 	.dword	_ZN40_INTERNAL_dcb7f693_4_k_cu_e71dcc7f_302364cuda3std6ranges3__45__cpo9iter_moveE
	.align		8
        /*0058*/ 	.dword	_ZN40_INTERNAL_dcb7f693_4_k_cu_e71dcc7f_302364cute7productE
	.align		8
        /*0060*/ 	.dword	_ZN40_INTERNAL_dcb7f693_4_k_cu_e71dcc7f_302364cute1_E
	.align		8
        /*0068*/ 	.dword	$str$25
	.align		8
        /*0070*/ 	.dword	$str$26


//--------------------- .text._ZN7cutlass13device_kernelINS_4gemm6kernel13GemmUniversalIN4cute5tupleIJiiiiEEENS1_10collective13CollectiveMmaINS1_35MainloopSm100TmaUmmaWarpSpecializedILi6ELi2ELi4ENS5_IJNS4_1CILi2EEENSA_ILi1EEESC_EEEEENS5_IJNSA_ILi64EEENSA_ILi80EEENSA_ILi256EEEEEENS_12float_e4m3_tENS5_IJlSC_lEEESJ_SK_NS4_8TiledMMAINS4_8MMA_AtomIJNS4_10MMA_TraitsINS4_19SM100_MMA_F8F6F4_SSEJSJ_SJ_fSF_SG_NS4_17integral_constantINS4_4UMMA5MajorELSR_0EEESS_NSP_INSQ_7ScaleInELST_0EEESU_EEEEEENS4_6LayoutINS5_IJSC_SC_SC_EEENS5_IJNSA_ILi0EEESZ_SZ_EEEEENS5_IJNS4_10UnderscoreES12_S12_EEEEENS4_13SM90_TMA_LOADENS4_14ComposedLayoutINS4_7SwizzleILi3ELi4ELi3EEENS4_18smem_ptr_flag_bitsILi8EEENSX_INS5_IJNSA_ILi8EEENSA_ILi128EEEEEENS5_IJS1C_SC_EEEEEEEvNS4_8identityENS4_23SM90_TMA_LOAD_MULTICASTES1G_vS1H_EENS_8epilogue10collective18CollectiveEpilogueINS1K_23Sm100TmaWarpSpecializedILi1ELi1ELi40ELb0ELb0EEEJSI_NS5_IJNSX_ISF_SC_EENSX_ISG_SC_EEEEESJ_SK_SJ_SK_NS1K_6fusion15FusionCallbacksIS1O_NS1S_17LinearCombinationISJ_fSJ_fLNS_15FloatRoundStyleE2EEESI_S1R_JEEENS4_5SM1004TMEM4LOAD25SM100_TMEM_LOAD_16dp32b8xES15_NS16_INS17_ILi0ELi4ELi3EEES1A_NSX_INS5_IJS1B_NSA_ILi16EEEEEENS5_IJS23_SC_EEEEEEENS4_39AutoVectorizingCopyWithAssumedAlignmentILi128EEENS4_14SM90_TMA_STOREES27_S29_S29_EEEvvEEEEvNT_6ParamsE --------------------------
	.section	.text._ZN7cutlass13device_kernelINS_4gemm6kernel13GemmUniversalIN4cute5tupleIJiiiiEEENS1_10collective13CollectiveMmaINS1_35MainloopSm100TmaUmmaWarpSpecializedILi6ELi2ELi4ENS5_IJNS4_1CILi2EEENSA_ILi1EEESC_EEEEENS5_IJNSA_ILi64EEENSA_ILi80EEENSA_ILi256EEEEEENS_12float_e4m3_tENS5_IJlSC_lEEESJ_SK_NS4_8TiledMMAINS4_8MMA_AtomIJNS4_10MMA_TraitsINS4_19SM100_MMA_F8F6F4_SSEJSJ_SJ_fSF_SG_NS4_17integral_constantINS4_4UMMA5MajorELSR_0EEESS_NSP_INSQ_7ScaleInELST_0EEESU_EEEEEENS4_6LayoutINS5_IJSC_SC_SC_EEENS5_IJNSA_ILi0EEESZ_SZ_EEEEENS5_IJNS4_10UnderscoreES12_S12_EEEEENS4_13SM90_TMA_LOADENS4_14ComposedLayoutINS4_7SwizzleILi3ELi4ELi3EEENS4_18smem_ptr_flag_bitsILi8EEENSX_INS5_IJNSA_ILi8EEENSA_ILi128EEEEEENS5_IJS1C_SC_EEEEEEEvNS4_8identityENS4_23SM90_TMA_LOAD_MULTICASTES1G_vS1H_EENS_8epilogue10collective18CollectiveEpilogueINS1K_23Sm100TmaWarpSpecializedILi1ELi1ELi40ELb0ELb0EEEJSI_NS5_IJNSX_ISF_SC_EENSX_ISG_SC_EEEEESJ_SK_SJ_SK_NS1K_6fusion15FusionCallbacksIS1O_NS1S_17LinearCombinationISJ_fSJ_fLNS_15FloatRoundStyleE2EEESI_S1R_JEEENS4_5SM1004TMEM4LOAD25SM100_TMEM_LOAD_16dp32b8xES15_NS16_INS17_ILi0ELi4ELi3EEES1A_NSX_INS5_IJS1B_NSA_ILi16EEEEEENS5_IJS23_SC_EEEEEEENS4_39AutoVectorizingCopyWithAssumedAlignmentILi128EEENS4_14SM90_TMA_STOREES27_S29_S29_EEEvvEEEEvNT_6ParamsE,"ax",@progbits
	.align	128
.text._ZN7cutlass13device_kernelINS_4gemm6kernel13GemmUniversalIN4cute5tupleIJiiiiEEENS1_10collective13CollectiveMmaINS1_35MainloopSm100TmaUmmaWarpSpecializedILi6ELi2ELi4ENS5_IJNS4_1CILi2EEENSA_ILi1EEESC_EEEEENS5_IJNSA_ILi64EEENSA_ILi80EEENSA_ILi256EEEEEENS_12float_e4m3_tENS5_IJlSC_lEEESJ_SK_NS4_8TiledMMAINS4_8MMA_AtomIJNS4_10MMA_TraitsINS4_19SM100_MMA_F8F6F4_SSEJSJ_SJ_fSF_SG_NS4_17integral_constantINS4_4UMMA5MajorELSR_0EEESS_NSP_INSQ_7ScaleInELST_0EEESU_EEEEEENS4_6LayoutINS5_IJSC_SC_SC_EEENS5_IJNSA_ILi0EEESZ_SZ_EEEEENS5_IJNS4_10UnderscoreES12_S12_EEEEENS4_13SM90_TMA_LOADENS4_14ComposedLayoutINS4_7SwizzleILi3ELi4ELi3EEENS4_18smem_ptr_flag_bitsILi8EEENSX_INS5_IJNSA_ILi8EEENSA_ILi128EEEEEENS5_IJS1C_SC_EEEEEEEvNS4_8identityENS4_23SM90_TMA_LOAD_MULTICASTES1G_vS1H_EENS_8epilogue10collective18CollectiveEpilogueINS1K_23Sm100TmaWarpSpecializedILi1ELi1ELi40ELb0ELb0EEEJSI_NS5_IJNSX_ISF_SC_EENSX_ISG_SC_EEEEESJ_SK_SJ_SK_NS1K_6fusion15FusionCallbacksIS1O_NS1S_17LinearCombinationISJ_fSJ_fLNS_15FloatRoundStyleE2EEESI_S1R_JEEENS4_5SM1004TMEM4LOAD25SM100_TMEM_LOAD_16dp32b8xES15_NS16_INS17_ILi0ELi4ELi3EEES1A_NSX_INS5_IJS1B_NSA_ILi16EEEEEENS5_IJS23_SC_EEEEEEENS4_39AutoVectorizingCopyWithAssumedAlignmentILi128EEENS4_14SM90_TMA_STOREES27_S29_S29_EEEvvEEEEvNT_6ParamsE:
        .type           _ZN7cutlass13device_kernelINS_4gemm6kernel13GemmUniversalIN4cute5tupleIJiiiiEEENS1_10collective13CollectiveMmaINS1_35MainloopSm100TmaUmmaWarpSpecializedILi6ELi2ELi4ENS5_IJNS4_1CILi2EEENSA_ILi1EEESC_EEEEENS5_IJNSA_ILi64EEENSA_ILi80EEENSA_ILi256EEEEEENS_12float_e4m3_tENS5_IJlSC_lEEESJ_SK_NS4_8TiledMMAINS4_8MMA_AtomIJNS4_10MMA_TraitsINS4_19SM100_MMA_F8F6F4_SSEJSJ_SJ_fSF_SG_NS4_17integral_constantINS4_4UMMA5MajorELSR_0EEESS_NSP_INSQ_7ScaleInELST_0EEESU_EEEEEENS4_6LayoutINS5_IJSC_SC_SC_EEENS5_IJNSA_ILi0EEESZ_SZ_EEEEENS5_IJNS4_10UnderscoreES12_S12_EEEEENS4_13SM90_TMA_LOADENS4_14ComposedLayoutINS4_7SwizzleILi3ELi4ELi3EEENS4_18smem_ptr_flag_bitsILi8EEENSX_INS5_IJNSA_ILi8EEENSA_ILi128EEEEEENS5_IJS1C_SC_EEEEEEEvNS4_8identityENS4_23SM90_TMA_LOAD_MULTICASTES1G_vS1H_EENS_8epilogue10collective18CollectiveEpilogueINS1K_23Sm100TmaWarpSpecializedILi1ELi1ELi40ELb0ELb0EEEJSI_NS5_IJNSX_ISF_SC_EENSX_ISG_SC_EEEEESJ_SK_SJ_SK_NS1K_6fusion15FusionCallbacksIS1O_NS1S_17LinearCombinationISJ_fSJ_fLNS_15FloatRoundStyleE2EEESI_S1R_JEEENS4_5SM1004TMEM4LOAD25SM100_TMEM_LOAD_16dp32b8xES15_NS16_INS17_ILi0ELi4ELi3EEES1A_NSX_INS5_IJS1B_NSA_ILi16EEEEEENS5_IJS23_SC_EEEEEEENS4_39AutoVectorizingCopyWithAssumedAlignmentILi128EEENS4_14SM90_TMA_STOREES27_S29_S29_EEEvvEEEEvNT_6ParamsE,@function
        .size           _ZN7cutlass13device_kernelINS_4gemm6kernel13GemmUniversalIN4cute5tupleIJiiiiEEENS1_10collective13CollectiveMmaINS1_35MainloopSm100TmaUmmaWarpSpecializedILi6ELi2ELi4ENS5_IJNS4_1CILi2EEENSA_ILi1EEESC_EEEEENS5_IJNSA_ILi64EEENSA_ILi80EEENSA_ILi256EEEEEENS_12float_e4m3_tENS5_IJlSC_lEEESJ_SK_NS4_8TiledMMAINS4_8MMA_AtomIJNS4_10MMA_TraitsINS4_19SM100_MMA_F8F6F4_SSEJSJ_SJ_fSF_SG_NS4_17integral_constantINS4_4UMMA5MajorELSR_0EEESS_NSP_INSQ_7ScaleInELST_0EEESU_EEEEEENS4_6LayoutINS5_IJSC_SC_SC_EEENS5_IJNSA_ILi0EEESZ_SZ_EEEEENS5_IJNS4_10UnderscoreES12_S12_EEEEENS4_13SM90_TMA_LOADENS4_14ComposedLayoutINS4_7SwizzleILi3ELi4ELi3EEENS4_18smem_ptr_flag_bitsILi8EEENSX_INS5_IJNSA_ILi8EEENSA_ILi128EEEEEENS5_IJS1C_SC_EEEEEEEvNS4_8identityENS4_23SM90_TMA_LOAD_MULTICASTES1G_vS1H_EENS_8epilogue10collective18CollectiveEpilogueINS1K_23Sm100TmaWarpSpecializedILi1ELi1ELi40ELb0ELb0EEEJSI_NS5_IJNSX_ISF_SC_EENSX_ISG_SC_EEEEESJ_SK_SJ_SK_NS1K_6fusion15FusionCallbacksIS1O_NS1S_17LinearCombinationISJ_fSJ_fLNS_15FloatRoundStyleE2EEESI_S1R_JEEENS4_5SM1004TMEM4LOAD25SM100_TMEM_LOAD_16dp32b8xES15_NS16_INS17_ILi0ELi4ELi3EEES1A_NSX_INS5_IJS1B_NSA_ILi16EEEEEENS5_IJS23_SC_EEEEEEENS4_39AutoVectorizingCopyWithAssumedAlignmentILi128EEENS4_14SM90_TMA_STOREES27_S29_S29_EEEvvEEEEvNT_6ParamsE,(.L_x_142 - _ZN7cutlass13device_kernelINS_4gemm6kernel13GemmUniversalIN4cute5tupleIJiiiiEEENS1_10collective13CollectiveMmaINS1_35MainloopSm100TmaUmmaWarpSpecializedILi6ELi2ELi4ENS5_IJNS4_1CILi2EEENSA_ILi1EEESC_EEEEENS5_IJNSA_ILi64EEENSA_ILi80EEENSA_ILi256EEEEEENS_12float_e4m3_tENS5_IJlSC_lEEESJ_SK_NS4_8TiledMMAINS4_8MMA_AtomIJNS4_10MMA_TraitsINS4_19SM100_MMA_F8F6F4_SSEJSJ_SJ_fSF_SG_NS4_17integral_constantINS4_4UMMA5MajorELSR_0EEESS_NSP_INSQ_7ScaleInELST_0EEESU_EEEEEENS4_6LayoutINS5_IJSC_SC_SC_EEENS5_IJNSA_ILi0EEESZ_SZ_EEEEENS5_IJNS4_10UnderscoreES12_S12_EEEEENS4_13SM90_TMA_LOADENS4_14ComposedLayoutINS4_7SwizzleILi3ELi4ELi3EEENS4_18smem_ptr_flag_bitsILi8EEENSX_INS5_IJNSA_ILi8EEENSA_ILi128EEEEEENS5_IJS1C_SC_EEEEEEEvNS4_8identityENS4_23SM90_TMA_LOAD_MULTICASTES1G_vS1H_EENS_8epilogue10collective18CollectiveEpilogueINS1K_23Sm100TmaWarpSpecializedILi1ELi1ELi40ELb0ELb0EEEJSI_NS5_IJNSX_ISF_SC_EENSX_ISG_SC_EEEEESJ_SK_SJ_SK_NS1K_6fusion15FusionCallbacksIS1O_NS1S_17LinearCombinationISJ_fSJ_fLNS_15FloatRoundStyleE2EEESI_S1R_JEEENS4_5SM1004TMEM4LOAD25SM100_TMEM_LOAD_16dp32b8xES15_NS16_INS17_ILi0ELi4ELi3EEES1A_NSX_INS5_IJS1B_NSA_ILi16EEEEEENS5_IJS23_SC_EEEEEEENS4_39AutoVectorizingCopyWithAssumedAlignmentILi128EEENS4_14SM90_TMA_STOREES27_S29_S29_EEEvvEEEEvNT_6ParamsE)
        .other          _ZN7cutlass13device_kernelINS_4gemm6kernel13GemmUniversalIN4cute5tupleIJiiiiEEENS1_10collective13CollectiveMmaINS1_35MainloopSm100TmaUmmaWarpSpecializedILi6ELi2ELi4ENS5_IJNS4_1CILi2EEENSA_ILi1EEESC_EEEEENS5_IJNSA_ILi64EEENSA_ILi80EEENSA_ILi256EEEEEENS_12float_e4m3_tENS5_IJlSC_lEEESJ_SK_NS4_8TiledMMAINS4_8MMA_AtomIJNS4_10MMA_TraitsINS4_19SM100_MMA_F8F6F4_SSEJSJ_SJ_fSF_SG_NS4_17integral_constantINS4_4UMMA5MajorELSR_0EEESS_NSP_INSQ_7ScaleInELST_0EEESU_EEEEEENS4_6LayoutINS5_IJSC_SC_SC_EEENS5_IJNSA_ILi0EEESZ_SZ_EEEEENS5_IJNS4_10UnderscoreES12_S12_EEEEENS4_13SM90_TMA_LOADENS4_14ComposedLayoutINS4_7SwizzleILi3ELi4ELi3EEENS4_18smem_ptr_flag_bitsILi8EEENSX_INS5_IJNSA_ILi8EEENSA_ILi128EEEEEENS5_IJS1C_SC_EEEEEEEvNS4_8identityENS4_23SM90_TMA_LOAD_MULTICASTES1G_vS1H_EENS_8epilogue10collective18CollectiveEpilogueINS1K_23Sm100TmaWarpSpecializedILi1ELi1ELi40ELb0ELb0EEEJSI_NS5_IJNSX_ISF_SC_EENSX_ISG_SC_EEEEESJ_SK_SJ_SK_NS1K_6fusion15FusionCallbacksIS1O_NS1S_17LinearCombinationISJ_fSJ_fLNS_15FloatRoundStyleE2EEESI_S1R_JEEENS4_5SM1004TMEM4LOAD25SM100_TMEM_LOAD_16dp32b8xES15_NS16_INS17_ILi0ELi4ELi3EEES1A_NSX_INS5_IJS1B_NSA_ILi16EEEEEENS5_IJS23_SC_EEEEEEENS4_39AutoVectorizingCopyWithAssumedAlignmentILi128EEENS4_14SM90_TMA_STOREES27_S29_S29_EEEvvEEEEvNT_6ParamsE,@"STO_CUDA_ENTRY STV_DEFAULT"
_ZN7cutlass13device_kernelINS_4gemm6kernel13GemmUniversalIN4cute5tupleIJiiiiEEENS1_10collective13CollectiveMmaINS1_35MainloopSm100TmaUmmaWarpSpecializedILi6ELi2ELi4ENS5_IJNS4_1CILi2EEENSA_ILi1EEESC_EEEEENS5_IJNSA_ILi64EEENSA_ILi80EEENSA_ILi256EEEEEENS_12float_e4m3_tENS5_IJlSC_lEEESJ_SK_NS4_8TiledMMAINS4_8MMA_AtomIJNS4_10MMA_TraitsINS4_19SM100_MMA_F8F6F4_SSEJSJ_SJ_fSF_SG_NS4_17integral_constantINS4_4UMMA5MajorELSR_0EEESS_NSP_INSQ_7ScaleInELST_0EEESU_EEEEEENS4_6LayoutINS5_IJSC_SC_SC_EEENS5_IJNSA_ILi0EEESZ_SZ_EEEEENS5_IJNS4_10UnderscoreES12_S12_EEEEENS4_13SM90_TMA_LOADENS4_14ComposedLayoutINS4_7SwizzleILi3ELi4ELi3EEENS4_18smem_ptr_flag_bitsILi8EEENSX_INS5_IJNSA_ILi8EEENSA_ILi128EEEEEENS5_IJS1C_SC_EEEEEEEvNS4_8identityENS4_23SM90_TMA_LOAD_MULTICASTES1G_vS1H_EENS_8epilogue10collective18CollectiveEpilogueINS1K_23Sm100TmaWarpSpecializedILi1ELi1ELi40ELb0ELb0EEEJSI_NS5_IJNSX_ISF_SC_EENSX_ISG_SC_EEEEESJ_SK_SJ_SK_NS1K_6fusion15FusionCallbacksIS1O_NS1S_17LinearCombinationISJ_fSJ_fLNS_15FloatRoundStyleE2EEESI_S1R_JEEENS4_5SM1004TMEM4LOAD25SM100_TMEM_LOAD_16dp32b8xES15_NS16_INS17_ILi0ELi4ELi3EEES1A_NSX_INS5_IJS1B_NSA_ILi16EEEEEENS5_IJS23_SC_EEEEEEENS4_39AutoVectorizingCopyWithAssumedAlignmentILi128EEENS4_14SM90_TMA_STOREES27_S29_S29_EEEvvEEEEvNT_6ParamsE:
[----:B------:R-:W1:Y:S01]  /*0000*/  LDC R1, c[0x0][0x37c] ;  /* 0x0000df00ff017b82 */ /* 0x000e620000000800 */
[----:B------:R-:W2:Y:S01]  /*0010*/  S2R R95, SR_TID.X ;  /* 0x00000000005f7919 */ /* 0x000ea20000002100 */
[----:B------:R-:W3:Y:S01]  /*0020*/  LDCU.64 UR8, c[0x0][0x890] ;  /* 0x00011200ff0877ac */ /* 0x000ee20008000a00 */
[----:B------:R-:W-:Y:S02]  /*0030*/  PRMT R87, RZ, 0x7610, R87 ;  /* 0x00007610ff577816 */ /* 0x000fe40000000057 */
[----:B------:R-:W-:Y:S01]  /*0040*/  ELECT P3, URZ, PT ;  /* 0x0000000000ff782f */ /* 0x000fe20003860000 */
[----:B---3--:R-:W-:-:S04]  /*0050*/  UISETP.NE.U32.AND UP0, UPT, UR8, URZ, UPT ;  /* 0x000000ff0800728c */ /* 0x008fc8000bf05070 */
[----:B------:R-:W-:Y:S01]  /*0060*/  UISETP.NE.AND.EX UP0, UPT, UR9, URZ, UPT, UP0 ;  /* 0x000000ff0900728c */ /* 0x000fe2000bf05300 */
[----:B--2---:R-:W-:-:S05]  /*0070*/  SHF.R.U32.HI R88, RZ, 0x5, R95 ;  /* 0x00000005ff587819 */ /* 0x004fca000001165f */
[----:B------:R-:W2:Y:S02]  /*0080*/  SHFL.IDX PT, R0, R88, RZ, 0x1f ;  /* 0x00001fff58007589 */ /* 0x000ea400000e0000 */
[----:B--2---:R-:W-:Y:S01]  /*0090*/  R2UR UR20, R0 ;  /* 0x00000000001472ca */ /* 0x004fe200000e0000 */
[----:B-1----:R-:W-:-:S14]  /*00a0*/  BRA.U UP0, `(.L_x_0) ;  /* 0x0000000100307547 */ /* 0x002fdc000b800000 */
[----:B------:R-:W1:Y:S02]  /*00b0*/  LDCU.64 UR4, c[0x0][0x888] ;  /* 0x00011100ff0477ac */ /* 0x000e640008000a00 */
[----:B-1----:R-:W-:-:S04]  /*00c0*/  UISETP.NE.U32.AND UP0, UPT, UR4, URZ, UPT ;  /* 0x000000ff0400728c */ /* 0x002fc8000bf05070 */
[----:B------:R-:W-:-:S09]  /*00d0*/  UISETP.NE.AND.EX UP0, UPT, UR5, URZ, UPT, UP0 ;  /* 0x000000ff0500728c */ /* 0x000fd2000bf05300 */
[----:B------:R-:W-:Y:S05]  /*00e0*/  BRA.U !UP0, `(.L_x_1) ;  /* 0x0000000108187547 */ /* 0x000fea000b800000 */
[----:B------:R-:W1:Y:S01]  /*00f0*/  LDC.64 R2, c[0x0][0x888] ;  /* 0x00022200ff027b82 */ /* 0x000e620000000a00 */
[----:B------:R-:W1:Y:S02]  /*0100*/  LDCU.64 UR4, c[0x0][0x358] ;  /* 0x00006b00ff0477ac */ /* 0x000e640008000a00 */
[----:B-1----:R-:W2:Y:S01]  /*0110*/  LDG.E R0, desc[UR4][R2.64] ;  /* 0x0000000402007981 */ /* 0x002ea2000c1e1900 */
[----:B------:R-:W-:Y:S01]  /*0120*/  HFMA2 R87, -RZ, RZ, 0, 5.9604644775390625e-08 ;  /* 0x00000001ff577431 */ /* 0x000fe200000001ff */
[----:B--2---:R-:W-:Y:S01]  /*0130*/  R2UR UR45, R0 ;  /* 0x00000000002d72ca */ /* 0x004fe200000e0000 */
[----:B------:R-:W-:Y:S05]  /*0140*/  BRA `(.L_x_0) ;  /* 0x0000000000087947 */ /* 0x000fea0003800000 */
.L_x_1:
[----:B------:R-:W-:Y:S01]  /*0150*/  HFMA2 R87, -RZ, RZ, 0, 5.9604644775390625e-08 ;  /* 0x00000001ff577431 */ /* 0x000fe200000001ff */
[----:B------:R-:W1:Y:S02]  /*0160*/  LDCU UR45, c[0x0][0x880] ;  /* 0x00011000ff2d77ac */ /* 0x000e640008000800 */
.L_x_0:
[----:B------:R-:W2:Y:S02]  /*0170*/  LDCU.64 UR4, c[0x0][0x8b0] ;  /* 0x00011600ff0477ac */ /* 0x000ea40008000a00 */
[----:B--2---:R-:W-:-:S04]  /*0180*/  UISETP.NE.U32.AND UP0, UPT, UR4, URZ, UPT ;  /* 0x000000ff0400728c */ /* 0x004fc8000bf05070 */
[----:B------:R-:W-:-:S09]  /*0190*/  UISETP.NE.AND.EX UP0, UPT, UR5, URZ, UPT, UP0 ;  /* 0x000000ff0500728c */ /* 0x000fd2000bf05300 */
[----:B------:R-:W-:Y:S05]  /*01a0*/  BRA.U UP0, `(.L_x_2) ;  /* 0x0000000100247547 */ /* 0x000fea000b800000 */
[----:B------:R-:W2:Y:S02]  /*01b0*/  LDCU.64 UR4, c[0x0][0x8a8] ;  /* 0x00011500ff0477ac */ /* 0x000ea40008000a00 */
[----:B--2---:R-:W-:-:S04]  /*01c0*/  UISETP.NE.U32.AND UP0, UPT, UR4, URZ, UPT ;  /* 0x000000ff0400728c */ /* 0x004fc8000bf05070 */
[----:B------:R-:W-:-:S09]  /*01d0*/  UISETP.NE.AND.EX UP0, UPT, UR5, URZ, UPT, UP0 ;  /* 0x000000ff0500728c */ /* 0x000fd2000bf05300 */
[----:B------:R-:W-:Y:S05]  /*01e0*/  BRA.U !UP0, `(.L_x_3) ;  /* 0x0000000108107547 */ /* 0x000fea000b800000 */
[----:B------:R-:W2:Y:S01]  /*01f0*/  LDC.64 R16, c[0x0][0x8a8] ;  /* 0x00022a00ff107b82 */ /* 0x000ea20000000a00 */
[----:B------:R-:W2:Y:S02]  /*0200*/  LDCU.64 UR4, c[0x0][0x358] ;  /* 0x00006b00ff0477ac */ /* 0x000ea40008000a00 */
[----:B--2---:R2:W5:Y:S01]  /*0210*/  LDG.E R16, desc[UR4][R16.64] ;  /* 0x0000000410107981 */ /* 0x004562000c1e1900 */
[----:B------:R-:W-:Y:S05]  /*0220*/  BRA `(.L_x_2) ;  /* 0x0000000000047947 */ /* 0x000fea0003800000 */
.L_x_3:
[----:B------:R-:W3:Y:S02]  /*0230*/  LDC R16, c[0x0][0x8a0] ;  /* 0x00022800ff107b82 */ /* 0x000ee40000000800 */
.L_x_2:
[----:B------:R-:W-:Y:S01]  /*0240*/  IMAD.U32 R0, RZ, RZ, UR20 ;  /* 0x00000014ff007e24 */ /* 0x000fe2000f8e00ff */
[----:B------:R-:W-:Y:S04]  /*0250*/  BSSY.RECONVERGENT B0, `(.L_x_4) ;  /* 0x000000c000007945 */ /* 0x000fe80003800200 */
[C---:B------:R-:W-:Y:S02]  /*0260*/  ISETP.NE.OR P1, PT, R0.reuse, 0x1, !P3 ;  /* 0x000000010000780c */ /* 0x040fe40005f25670 */
[----:B------:R-:W-:-:S11]  /*0270*/  ISETP.NE.OR P0, PT, R0, 0x3, !P3 ;  /* 0x000000030000780c */ /* 0x000fd60005f05670 */
[----:B------:R-:W-:Y:S05]  /*0280*/  @P1 BRA `(.L_x_5) ;  /* 0x0000000000201947 */ /* 0x000fea0003800000 */
[----:B------:R-:W4:Y:S02]  /*0290*/  LDCU.64 UR4, c[0x0][0x348] ;  /* 0x00006900ff0477ac */ /* 0x000f240008000a00 */
[----:B----4-:R-:W-:Y:S02]  /*02a0*/  UIADD3 UR6, UP1, UPT, UR4, 0x80, URZ ;  /* 0x0000008004067890 */ /* 0x010fe4000ff3e0ff */
[----:B------:R-:W-:Y:S02]  /*02b0*/  UIADD3 UR4, UP0, UPT, UR4, 0x180, URZ ;  /* 0x0000018004047890 */ /* 0x000fe4000ff1e0ff */
[----:B------:R-:W-:Y:S02]  /*02c0*/  UIADD3.X UR7, UPT, UPT, URZ, UR5, URZ, UP1, !UPT ;  /* 0x00000005ff077290 */ /* 0x000fe40008ffe4ff */
[----:B------:R-:W-:-:S07]  /*02d0*/  UIADD3.X UR5, UPT, UPT, URZ, UR5, URZ, UP0, !UPT ;  /* 0x00000005ff057290 */ /* 0x000fce00087fe4ff */
[----:B------:R4:W-:Y:S02]  /*02e0*/  UTMACCTL.PF [UR6] ;  /* 0x00000000060079b9 */ /* 0x0009e40008040000 */
[----:B------:R4:W-:Y:S02]  /*02f0*/  UTMACCTL.PF [UR4] ;  /* 0x00000000040079b9 */ /* 0x0009e40008040000 */
[----:B----4-:R-:W-:Y:S01]  /*0300*/  NOP ;  /* 0x0000000000007918 */ /* 0x010fe20000000000 */
.L_x_5:
[----:B-1----:R-:W-:Y:S05]  /*0310*/  BSYNC.RECONVERGENT B0 ;  /* 0x0000000000007941 */ /* 0x002fea0003800200 */
.L_x_4:
[----:B------:R-:W-:Y:S04]  /*0320*/  BSSY.RECONVERGENT B0, `(.L_x_6) ;  /* 0x000000a000007945 */ /* 0x000fe80003800200 */
[----:B------:R-:W-:Y:S05]  /*0330*/  @P0 BRA `(.L_x_7) ;  /* 0x0000000000200947 */ /* 0x000fea0003800000 */
[----:B------:R-:W1:Y:S02]  /*0340*/  LDCU.64 UR4, c[0x0][0x348] ;  /* 0x00006900ff0477ac */ /* 0x000e640008000a00 */
[----:B-1----:R-:W-:Y:S02]  /*0350*/  UIADD3 UR6, UP1, UPT, UR4, 0x580, URZ ;  /* 0x0000058004067890 */ /* 0x002fe4000ff3e0ff */
[----:B------:R-:W-:Y:S02]  /*0360*/  UIADD3 UR4, UP0, UPT, UR4, 0x680, URZ ;  /* 0x0000068004047890 */ /* 0x000fe4000ff1e0ff */
[----:B------:R-:W-:Y:S02]  /*0370*/  UIADD3.X UR7, UPT, UPT, URZ, UR5, URZ, UP1, !UPT ;  /* 0x00000005ff077290 */ /* 0x000fe40008ffe4ff */
[----:B------:R-:W-:-:S07]  /*0380*/  UIADD3.X UR5, UPT, UPT, URZ, UR5, URZ, UP0, !UPT ;  /* 0x00000005ff057290 */ /* 0x000fce00087fe4ff */
[----:B------:R1:W-:Y:S02]  /*0390*/  UTMACCTL.PF [UR6] ;  /* 0x00000000060079b9 */ /* 0x0003e40008040000 */
[----:B------:R1:W-:Y:S02]  /*03a0*/  UTMACCTL.PF [UR4] ;  /* 0x00000000040079b9 */ /* 0x0003e40008040000 */
[----:B-1----:R-:W-:Y:S01]  /*03b0*/  NOP ;  /* 0x0000000000007918 */ /* 0x002fe20000000000 */
.L_x_7:
[----:B------:R-:W-:Y:S05]  /*03c0*/  BSYNC.RECONVERGENT B0 ;  /* 0x0000000000007941 */ /* 0x000fea0003800200 */
.L_x_6:
[----:B------:R-:W1:Y:S01]  /*03d0*/  LDCU.64 UR4, c[0x0][0x888] ;  /* 0x00011100ff0477ac */ /* 0x000e620008000a00 */
[----:B------:R-:W-:Y:S02]  /*03e0*/  UISETP.EQ.U32.AND UP1, UPT, UR8, URZ, UPT ;  /* 0x000000ff0800728c */ /* 0x000fe4000bf22070 */
[----:B------:R-:W-:Y:S02]  /*03f0*/  UPLOP3.LUT UP3, UPT, UPT, UPT, UPT, 0x80, 0x8 ;  /* 0x000000000008789c */ /* 0x000fe40003f6f070 */
[----:B-1----:R-:W-:-:S04]  /*0400*/  UISETP.NE.U32.AND UP0, UPT, UR4, URZ, UPT ;  /* 0x000000ff0400728c */ /* 0x002fc8000bf05070 */
[----:B------:R-:W-:-:S04]  /*0410*/  UISETP.NE.AND.EX UP2, UPT, UR5, URZ, UPT, UP0 ;  /* 0x000000ff0500728c */ /* 0x000fc8000bf45300 */
[----:B------:R-:W-:-:S04]  /*0420*/  UISETP.EQ.OR.EX UP4, UPT, UR9, URZ, !UP2, UP1 ;  /* 0x000000ff0900728c */ /* 0x000fc8000d782710 */
[----:B------:R-:W-:-:S05]  /*0430*/  UP2UR UR61, UPR, URZ, 0x10 ;  /* 0x00000010ff3d7883 */ /* 0x000fca0008000000 */
[----:B------:R-:W-:Y:S07]  /*0440*/  BRA.U !UP4, `(.L_x_8) ;  /* 0x000000010c207547 */ /* 0x000fee000b800000 */
[----:B------:R-:W-:Y:S01]  /*0450*/  UISETP.NE.U32.AND UP1, UPT, UR8, URZ, UPT ;  /* 0x000000ff0800728c */ /* 0x000fe2000bf25070 */
[----:B------:R-:W-:Y:S01]  /*0460*/  FSETP.NEU.AND P0, PT, RZ, UR45, PT ;  /* 0x0000002dff007c0b */ /* 0x000fe2000bf0d000 */
[----:B------:R-:W-:Y:S02]  /*0470*/  USEL UR4, URZ, 0xffffffff, UP2 ;  /* 0xffffffffff047887 */ /* 0x000fe40009000000 */
[----:B------:R-:W-:-:S10]  /*0480*/  UISETP.NE.AND.EX UP1, UPT, UR9, URZ, UPT, UP1 ;  /* 0x000000ff0900728c */ /* 0x000fd4000bf25310 */
[----:B------:R-:W-:Y:S01]  /*0490*/  VOTEU.ANY UP0, P0 ;  /* 0x0000000000ff7886 */ /* 0x000fe20000000100 */
[----:B------:R-:W-:-:S04]  /*04a0*/  @!UP1 USEL UR4, URZ, 0xffffffff, UP0 ;  /* 0xffffffffff049887 */ /* 0x000fc80008000000 */
[----:B------:R-:W-:-:S04]  /*04b0*/  ULOP3.LUT UR4, UR4, 0x1, URZ, 0xc0, !UPT ;  /* 0x0000000104047892 */ /* 0x000fc8000f8ec0ff */
[----:B------:R-:W-:-:S11]  /*04c0*/  UISETP.NE.U32.AND UP3, UPT, UR4, 0x1, UPT ;  /* 0x000000010400788c */ /* 0x000fd6000bf65070 */
.L_x_8:
[----:B------:R-:W1:Y:S01]  /*04d0*/  SHFL.IDX PT, R2, R88, RZ, 0x1f ;  /* 0x00001fff58027589 */ /* 0x000e6200000e0000 */
[----:B------:R-:W-:Y:S01]  /*04e0*/  UISETP.NE.AND UP5, UPT, UR20, 0x2, UPT ;  /* 0x000000021400788c */ /* 0x000fe2000bfa5270 */
[----:B-1----:R-:W-:-:S13]  /*04f0*/  ISETP.NE.AND P0, PT, R2, RZ, PT ;  /* 0x000000ff0200720c */ /* 0x002fda0003f05270 */
[----:B------:R-:W-:Y:S05]  /*0500*/  @P0 BRA `(.L_x_9) ;  /* 0x0000000000680947 */ /* 0x000fea0003800000 */
[----:B------:R-:W1:Y:S01]  /*0510*/  S2UR UR4, SR_CgaCtaId ;  /* 0x00000000000479c3 */ /* 0x000e620000008800 */
[----:B------:R-:W-:Y:S01]  /*0520*/  UMOV UR5, 0x400 ;  /* 0x0000040000057882 */ /* 0x000fe20000000000 */
[----:B------:R-:W-:Y:S01]  /*0530*/  UMOV UR8, 0x1 ;  /* 0x0000000100087882 */ /* 0x000fe20000000000 */
[----:B------:R-:W-:Y:S01]  /*0540*/  UMOV UR6, 0x2 ;  /* 0x0000000200067882 */ /* 0x000fe20000000000 */
[----:B------:R-:W-:-:S04]  /*0550*/  UIADD3 UR8, UPT, UPT, -UR8, 0x100000, URZ ;  /* 0x0010000008087890 */ /* 0x000fc8000fffe1ff */
[----:B------:R-:W-:Y:S02]  /*0560*/  USHF.L.U32 UR9, UR8, 0xb, URZ ;  /* 0x0000000b08097899 */ /* 0x000fe400080006ff */
[----:B------:R-:W-:Y:S02]  /*0570*/  USHF.L.U32 UR8, UR8, 0x1, URZ ;  /* 0x0000000108087899 */ /* 0x000fe400080006ff */
[----:B------:R-:W-:-:S04]  /*0580*/  UIADD3 UR6, UPT, UPT, -UR6, 0x100000, URZ ;  /* 0x0010000006067890 */ /* 0x000fc8000fffe1ff */
[----:B------:R-:W-:Y:S02]  /*0590*/  USHF.L.U32 UR7, UR6, 0xb, URZ ;  /* 0x0000000b06077899 */ /* 0x000fe400080006ff */
[----:B------:R-:W-:Y:S01]  /*05a0*/  USHF.L.U32 UR6, UR6, 0x1, URZ ;  /* 0x0000000106067899 */ /* 0x000fe200080006ff */
[----:B------:R-:W-:Y:S01]  /*05b0*/  ELECT P0, URZ, PT ;  /* 0x0000000000ff782f */ /* 0x000fe20003800000 */
[----:B-1----:R-:W-:Y:S01]  /*05c0*/  ULEA UR4, UR4, UR5, 0x18 ;  /* 0x0000000504047291 */ /* 0x002fe2000f8ec0ff */
[----:B------:R-:W1:Y:S11]  /*05d0*/  FENCE.VIEW.ASYNC.S ;  /* 0x00000000000073c6 */ /* 0x000e760000000000 */
[----:B-1----:R1:W4:Y:S01]  /*05e0*/  SYNCS.EXCH.64 URZ, [UR4], UR8 ;  /* 0x0000000804ff75b2 */ /* 0x0023220008000100 */
[----:B------:R1:W1:Y:S01]  /*05f0*/  SYNCS.EXCH.64 URZ, [UR4+0x30], UR6 ;  /* 0x0000300604ff75b2 */ /* 0x0002620008000100 */
        /* <DEDUP_REMOVED lines=10> */
[----:B------:R-:W-:Y:S01]  /*06a0*/  NOP ;  /* 0x0000000000007918 */ /* 0x000fe20000000000 */
.L_x_9:
[----:B------:R-:W2:Y:S01]  /*06b0*/  SHFL.IDX PT, R2, R88, RZ, 0x1f ;  /* 0x00001fff58027589 */ /* 0x000ea200000e0000 */
[----:B------:R-:W-:Y:S01]  /*06c0*/  NOP ;  /* 0x0000000000007918 */ /* 0x000fe20000000000 */
[----:B--2---:R-:W-:-:S13]  /*06d0*/  ISETP.NE.AND P0, PT, R2, 0x1, PT ;  /* 0x000000010200780c */ /* 0x004fda0003f05270 */
[----:B------:R-:W-:Y:S05]  /*06e0*/  @P0 BRA `(.L_x_10) ;  /* 0x0000000000400947 */ /* 0x000fea0003800000 */
[----:B-1----:R-:W1:Y:S01]  /*06f0*/  S2UR UR4, SR_CgaCtaId ;  /* 0x00000000000479c3 */ /* 0x002e620000008800 */
        /* <DEDUP_REMOVED lines=12> */
[----:B-1----:R2:W1:Y:S01]  /*07c0*/  SYNCS.EXCH.64 URZ, [UR4+0x60], UR8 ;  /* 0x0000600804ff75b2 */ /* 0x0024620008000100 */
[----:B------:R2:W1:Y:S02]  /*07d0*/  SYNCS.EXCH.64 URZ, [UR4+0x68], UR6 ;  /* 0x0000680604ff75b2 */ /* 0x0004640008000100 */
[----:B--2---:R-:W-:Y:S01]  /*07e0*/  NOP ;  /* 0x0000000000007918 */ /* 0x004fe20000000000 */
.L_x_10:
[----:B------:R-:W2:Y:S01]  /*07f0*/  SHFL.IDX PT, R2, R88, RZ, 0x1f ;  /* 0x00001fff58027589 */ /* 0x000ea200000e0000 */
[----:B------:R-:W-:Y:S01]  /*0800*/  NOP ;  /* 0x0000000000007918 */ /* 0x000fe20000000000 */
[----:B--2---:R-:W-:-:S13]  /*0810*/  ISETP.NE.AND P0, PT, R2, 0x3, PT ;  /* 0x000000030200780c */ /* 0x004fda0003f05270 */
[----:B------:R-:W-:Y:S05]  /*0820*/  @P0 BRA `(.L_x_11) ;  /* 0x0000000000300947 */ /* 0x000fea0003800000 */
[----:B-1----:R-:W1:Y:S01]  /*0830*/  S2UR UR4, SR_CgaCtaId ;  /* 0x00000000000479c3 */ /* 0x002e620000008800 */
[----:B------:R-:W-:Y:S01]  /*0840*/  UMOV UR5, 0x400 ;  /* 0x0000040000057882 */ /* 0x000fe20000000000 */
[----:B------:R-:W-:Y:S01]  /*0850*/  UMOV UR6, 0x20 ;  /* 0x0000002000067882 */ /* 0x000fe20000000000 */
[----:B------:R-:W-:Y:S01]  /*0860*/  ELECT P0, URZ, PT ;  /* 0x0000000000ff782f */ /* 0x000fe20003800000 */
[----:B------:R-:W-:-:S04]  /*0870*/  UIADD3 UR6, UPT, UPT, -UR6, 0x100000, URZ ;  /* 0x0010000006067890 */ /* 0x000fc8000fffe1ff */
[----:B------:R-:W-:Y:S02]  /*0880*/  USHF.L.U32 UR7, UR6, 0xb, URZ ;  /* 0x0000000b06077899 */ /* 0x000fe400080006ff */
[----:B------:R-:W-:Y:S02]  /*0890*/  USHF.L.U32 UR6, UR6, 0x1, URZ ;  /* 0x0000000106067899 */ /* 0x000fe400080006ff */
[----:B-1----:R-:W-:Y:S01]  /*08a0*/  ULEA UR4, UR4, UR5, 0x18 ;  /* 0x0000000504047291 */ /* 0x002fe2000f8ec0ff */
[----:B------:R-:W1:Y:S11]  /*08b0*/  FENCE.VIEW.ASYNC.S ;  /* 0x00000000000073c6 */ /* 0x000e760000000000 */
[----:B-1----:R2:W1:Y:S01]  /*08c0*/  SYNCS.EXCH.64 URZ, [UR4+0x70], UR6 ;  /* 0x0000700604ff75b2 */ /* 0x0024620008000100 */
[----:B------:R2:W1:Y:S02]  /*08d0*/  SYNCS.EXCH.64 URZ, [UR4+0x78], UR6 ;  /* 0x0000780604ff75b2 */ /* 0x0004640008000100 */
[----:B--2---:R-:W-:Y:S01]  /*08e0*/  NOP ;  /* 0x0000000000007918 */ /* 0x004fe20000000000 */
.L_x_11:
[----:B------:R-:W2:Y:S01]  /*08f0*/  SHFL.IDX PT, R2, R88, RZ, 0x1f ;  /* 0x00001fff58027589 */ /* 0x000ea200000e0000 */
[----:B------:R-:W-:Y:S01]  /*0900*/  NOP ;  /* 0x0000000000007918 */ /* 0x000fe20000000000 */
[----:B--2---:R-:W-:-:S13]  /*0910*/  ISETP.NE.AND P0, PT, R2, 0x4, PT ;  /* 0x000000040200780c */ /* 0x004fda0003f05270 */
[----:B------:R-:W-:Y:S05]  /*0920*/  @P0 BRA `(.L_x_12) ;  /* 0x00000000004c0947 */ /* 0x000fea0003800000 */
[----:B-1----:R-:W1:Y:S01]  /*0930*/  S2UR UR4, SR_CgaCtaId ;  /* 0x00000000000479c3 */ /* 0x002e620000008800 */
[----:B------:R-:W-:Y:S01]  /*0940*/  UMOV UR6, 0x1e0 ;  /* 0x000001e000067882 */ /* 0x000fe20000000000 */
[----:B------:R-:W-:Y:S01]  /*0950*/  UMOV UR5, 0x400 ;  /* 0x0000040000057882 */ /* 0x000fe20000000000 */
[----:B------:R-:W-:Y:S01]  /*0960*/  USEL UR6, UR6, 0x1a0, UP3 ;  /* 0x000001a006067887 */ /* 0x000fe20009800000 */
[----:B------:R-:W-:Y:S01]  /*0970*/  UMOV UR8, 0x1 ;  /* 0x0000000100087882 */ /* 0x000fe20000000000 */
[----:B------:R-:W-:Y:S01]  /*0980*/  ELECT P0, URZ, PT ;  /* 0x0000000000ff782f */ /* 0x000fe20003800000 */
[----:B------:R-:W-:-:S04]  /*0990*/  UIADD3 UR8, UPT, UPT, -UR8, 0x100000, URZ ;  /* 0x0010000008087890 */ /* 0x000fc8000fffe1ff */
[----:B------:R-:W-:Y:S02]  /*09a0*/  USHF.L.U32 UR9, UR8, 0xb, URZ ;  /* 0x0000000b08097899 */ /* 0x000fe400080006ff */
[----:B------:R-:W-:Y:S02]  /*09b0*/  USHF.L.U32 UR8, UR8, 0x1, URZ ;  /* 0x0000000108087899 */ /* 0x000fe400080006ff */
[----:B------:R-:W-:-:S04]  /*09c0*/  UIADD3 UR6, UPT, UPT, -UR6, 0x100000, URZ ;  /* 0x0010000006067890 */ /* 0x000fc8000fffe1ff */
[----:B------:R-:W-:Y:S02]  /*09d0*/  USHF.L.U32 UR7, UR6, 0xb, URZ ;  /* 0x0000000b06077899 */ /* 0x000fe400080006ff */
[----:B------:R-:W-:Y:S02]  /*09e0*/  USHF.L.U32 UR6, UR6, 0x1, URZ ;  /* 0x0000000106067899 */ /* 0x000fe400080006ff */
[----:B-1----:R-:W-:Y:S01]  /*09f0*/  ULEA UR4, UR4, UR5, 0x18 ;  /* 0x0000000504047291 */ /* 0x002fe2000f8ec0ff */
[----:B------:R-:W1:Y:S11]  /*0a00*/  FENCE.VIEW.ASYNC.S ;  /* 0x00000000000073c6 */ /* 0x000e760000000000 */
[----:B-1----:R2:W1:Y:S01]  /*0a10*/  SYNCS.EXCH.64 URZ, [UR4+0x80], UR8 ;  /* 0x0000800804ff75b2 */ /* 0x0024620008000100 */
[----:B------:R2:W1:Y:S01]  /*0a20*/  SYNCS.EXCH.64 URZ, [UR4+0x90], UR6 ;  /* 0x0000900604ff75b2 */ /* 0x0004620008000100 */
[----:B------:R2:W1:Y:S01]  /*0a30*/  SYNCS.EXCH.64 URZ, [UR4+0x88], UR8 ;  /* 0x0000880804ff75b2 */ /* 0x0004620008000100 */
[----:B------:R2:W1:Y:S02]  /*0a40*/  SYNCS.EXCH.64 URZ, [UR4+0x98], UR6 ;  /* 0x0000980604ff75b2 */ /* 0x0004640008000100 */
[----:B--2---:R-:W-:Y:S01]  /*0a50*/  NOP ;  /* 0x0000000000007918 */ /* 0x004fe20000000000 */
.L_x_12:
        /* <DEDUP_REMOVED lines=18> */
[----:B------:R2:W1:Y:S01]  /*0b80*/  SYNCS.EXCH.64 URZ, [UR4+0xc0], UR6 ;  /* 0x0000c00604ff75b2 */ /* 0x0004620008000100 */
[----:B------:R2:W1:Y:S01]  /*0b90*/  SYNCS.EXCH.64 URZ, [UR4+0xa8], UR8 ;  /* 0x0000a80804ff75b2 */ /* 0x0004620008000100 */
[----:B------:R2:W1:Y:S01]  /*0ba0*/  SYNCS.EXCH.64 URZ, [UR4+0xc8], UR6 ;  /* 0x0000c80604ff75b2 */ /* 0x0004620008000100 */
[----:B------:R2:W1:Y:S01]  /*0bb0*/  SYNCS.EXCH.64 URZ, [UR4+0xb0], UR8 ;  /* 0x0000b00804ff75b2 */ /* 0x0004620008000100 */
[----:B------:R2:W1:Y:S01]  /*0bc0*/  SYNCS.EXCH.64 URZ, [UR4+0xd0], UR6 ;  /* 0x0000d00604ff75b2 */ /* 0x0004620008000100 */
[----:B------:R2:W1:Y:S01]  /*0bd0*/  SYNCS.EXCH.64 URZ, [UR4+0xb8], UR8 ;  /* 0x0000b80804ff75b2 */ /* 0x0004620008000100 */
[----:B------:R2:W1:Y:S02]  /*0be0*/  SYNCS.EXCH.64 URZ, [UR4+0xd8], UR6 ;  /* 0x0000d80604ff75b2 */ /* 0x0004640008000100 */
[----:B--2---:R-:W-:Y:S01]  /*0bf0*/  NOP ;  /* 0x0000000000007918 */ /* 0x004fe20000000000 */
.L_x_13:
[----:B------:R-:W2:Y:S01]  /*0c00*/  SHFL.IDX PT, R2, R88, RZ, 0x1f ;  /* 0x00001fff58027589 */ /* 0x000ea200000e0000 */
[----:B------:R-:W1:Y:S01]  /*0c10*/  S2UR UR51, SR_CgaCtaId ;  /* 0x00000000003379c3 */ /* 0x000e620000008800 */
[----:B------:R-:W-:Y:S01]  /*0c20*/  NOP ;  /* 0x0000000000007918 */ /* 0x000fe20000000000 */
[----:B--2---:R-:W-:-:S13]  /*0c30*/  ISETP.NE.AND P0, PT, R2, 0x3, PT ;  /* 0x000000030200780c */ /* 0x004fda0003f05270 */
[----:B-1----:R-:W-:Y:S05]  /*0c40*/  @P0 BRA `(.L_x_14) ;  /* 0x0000000000340947 */ /* 0x002fea0003800000 */
[----:B------:R-:W-:Y:S01]  /*0c50*/  UMOV UR4, 0x400 ;  /* 0x0000040000047882 */ /* 0x000fe20000000000 */
[----:B------:R-:W-:Y:S01]  /*0c60*/  UMOV UR6, 0x20 ;  /* 0x0000002000067882 */ /* 0x000fe20000000000 */
[----:B------:R-:W-:Y:S02]  /*0c70*/  ULEA UR4, UR51, UR4, 0x18 ;  /* 0x0000000433047291 */ /* 0x000fe4000f8ec0ff */
[----:B------:R-:W-:-:S04]  /*0c80*/  UIADD3 UR6, UPT, UPT, -UR6, 0x100000, URZ ;  /* 0x0010000006067890 */ /* 0x000fc8000fffe1ff */
[----:B------:R-:W-:Y:S02]  /*0c90*/  USHF.L.U32 UR7, UR6, 0xb, URZ ;  /* 0x0000000b06077899 */ /* 0x000fe400080006ff */
[----:B------:R-:W-:Y:S01]  /*0ca0*/  USHF.L.U32 UR6, UR6, 0x1, URZ ;  /* 0x0000000106067899 */ /* 0x000fe200080006ff */
[----:B------:R-:W-:Y:S01]  /*0cb0*/  ELECT P0, URZ, PT ;  /* 0x0000000000ff782f */ /* 0x000fe20003800000 */
[----:B------:R-:W1:Y:S10]  /*0cc0*/  FENCE.VIEW.ASYNC.S ;  /* 0x00000000000073c6 */ /* 0x000e740000000000 */
[----:B-1----:R1:W2:Y:S01]  /*0cd0*/  SYNCS.EXCH.64 URZ, [UR4+0xe0], UR6 ;  /* 0x0000e00604ff75b2 */ /* 0x0022a20008000100 */
[----:B------:R1:W1:Y:S01]  /*0ce0*/  SYNCS.EXCH.64 URZ, [UR4+0xf0], UR6 ;  /* 0x0000f00604ff75b2 */ /* 0x0002620008000100 */
[----:B------:R1:W1:Y:S01]  /*0cf0*/  SYNCS.EXCH.64 URZ, [UR4+0xe8], UR6 ;  /* 0x0000e80604ff75b2 */ /* 0x0002620008000100 */
[----:B------:R1:W1:Y:S01]  /*0d00*/  SYNCS.EXCH.64 URZ, [UR4+0xf8], UR6 ;  /* 0x0000f80604ff75b2 */ /* 0x0002620008000100 */
[----:B------:R-:W-:Y:S01]  /*0d10*/  NOP ;  /* 0x0000000000007918 */ /* 0x000fe20000000000 */
.L_x_14:
[----:B-1----:R-:W1:Y:S01]  /*0d20*/  LDCU UR4, c[0x0][0x36c] ;  /* 0x00006d80ff0477ac */ /* 0x002e620008000800 */
[----:B------:R-:W-:Y:S01]  /*0d30*/  ISETP.NE.OR P3, PT, R0, 0x2, !P3 ;  /* 0x000000020000780c */ /* 0x000fe20005f65670 */
[----:B------:R-:W-:Y:S01]  /*0d40*/  NOP ;  /* 0x0000000000007918 */ /* 0x000fe20000000000 */
[----:B------:R-:W-:Y:S01]  /*0d50*/  LOP3.LUT R0, R95, 0x1f, RZ, 0xc0, !PT ;  /* 0x0000001f5f007812 */ /* 0x000fe200078ec0ff */
[----:B------:R-:W-:Y:S02]  /*0d60*/  UISETP.NE.AND UP4, UPT, UR20, URZ, UPT ;  /* 0x000000ff1400728c */ /* 0x000fe4000bf85270 */
[----:B-1----:R-:W-:-:S09]  /*0d70*/  UISETP.EQ.U32.AND UP6, UPT, UR4, 0x1, UPT ;  /* 0x000000010400788c */ /* 0x002fd2000bfc2070 */
[----:B------:R-:W-:Y:S05]  /*0d80*/  BRA.U !UP6, `(.L_x_15) ;  /* 0x000000010e087547 */ /* 0x000fea000b800000 */
[----:B--2-4-:R-:W-:Y:S01]  /*0d90*/  UCGABAR_ARV ;  /* 0x00000000000079c7 */ /* 0x014fe20008000000 */
[----:B------:R-:W-:Y:S05]  /*0da0*/  BRA `(.L_x_16) ;  /* 0x0000000000047947 */ /* 0x000fea0003800000 */
.L_x_15:
[----:B--2-4-:R-:W-:Y:S01]  /*0db0*/  NOP ;  /* 0x0000000000007918 */ /* 0x014fe20000000000 */
.L_x_16:
[----:B------:R-:W1:Y:S01]  /*0dc0*/  S2UR UR48, SR_CTAID.X ;  /* 0x00000000003079c3 */ /* 0x000e620000002500 */
[----:B------:R-:W-:-:S05]  /*0dd0*/  CS2R.32 R90, SR_CgaSize ;  /* 0x00000000005a7805 */ /* 0x000fca0000008a00 */
[----:B------:R-:W-:-:S05]  /*0de0*/  IMAD R90, R90, -0xa0, RZ ;  /* 0xffffff605a5a7824 */ /* 0x000fca00078e02ff */
[----:B------:R-:W-:-:S14]  /*0df0*/  R2UR UR5, R90 ;  /* 0x000000005a0572ca */ /* 0x000fdc00000e0000 */
[----:B------:R-:W2:Y:S01]  /*0e00*/  LDCU UR5, c[0x0][UR5+0x2b0] ;  /* 0x00005600050577ac */ /* 0x000ea20008000800 */
[----:B------:R-:W-:-:S05]  /*0e10*/  CS2R.32 R90, SR_CgaSize ;  /* 0x00000000005a7805 */ /* 0x000fca0000008a00 */
[----:B------:R-:W-:-:S05]  /*0e20*/  IMAD R90, R90, -0xa0, RZ ;  /* 0xffffff605a5a7824 */ /* 0x000fca00078e02ff */
[----:B------:R-:W-:-:S14]  /*0e30*/  R2UR UR4, R90 ;  /* 0x000000005a0472ca */ /* 0x000fdc00000e0000 */
[----:B------:R-:W4:Y:S01]  /*0e40*/  LDCU UR4, c[0x0][UR4+0x2b4] ;  /* 0x00005680040477ac */ /* 0x000f220008000800 */
[----:B------:R-:W3:Y:S01]  /*0e50*/  S2UR UR49, SR_CTAID.Y ;  /* 0x00000000003179c3 */ /* 0x000ee20000002600 */
[----:B------:R-:W-:-:S05]  /*0e60*/  CS2R.32 R90, SR_CgaSize ;  /* 0x00000000005a7805 */ /* 0x000fca0000008a00 */
[----:B------:R-:W-:-:S05]  /*0e70*/  IMAD R90, R90, -0xa0, RZ ;  /* 0xffffff605a5a7824 */ /* 0x000fca00078e02ff */
[----:B------:R-:W-:-:S14]  /*0e80*/  R2UR UR7, R90 ;  /* 0x000000005a0772ca */ /* 0x000fdc00000e0000 */
[----:B------:R-:W4:Y:S01]  /*0e90*/  LDCU UR7, c[0x0][UR7+0x2a0] ;  /* 0x00005400070777ac */ /* 0x000f220008000800 */
[----:B------:R-:W-:-:S05]  /*0ea0*/  CS2R.32 R90, SR_CgaSize ;  /* 0x00000000005a7805 */ /* 0x000fca0000008a00 */
[----:B------:R-:W-:-:S05]  /*0eb0*/  IMAD R90, R90, -0xa0, RZ ;  /* 0xffffff605a5a7824 */ /* 0x000fca00078e02ff */
[----:B------:R-:W-:-:S14]  /*0ec0*/  R2UR UR8, R90 ;  /* 0x000000005a0872ca */ /* 0x000fdc00000e0000 */
[----:B------:R-:W4:Y:S01]  /*0ed0*/  LDCU UR8, c[0x0][UR8+0x2a4] ;  /* 0x00005480080877ac */ /* 0x000f220008000800 */
[----:B------:R-:W4:Y:S01]  /*0ee0*/  LDCU UR21, c[0x0][0xb24] ;  /* 0x00016480ff1577ac */ /* 0x000f220008000800 */
[----:B------:R-:W4:Y:S01]  /*0ef0*/  LDCU UR41, c[0x0][0xb24] ;  /* 0x00016480ff2977ac */ /* 0x000f220008000800 */
[----:B-1----:R-:W-:Y:S01]  /*0f00*/  I2FP.F32.U32 R3, UR48 ;  /* 0x0000003000037c45 */ /* 0x002fe20008201000 */
[----:B------:R-:W1:Y:S04]  /*0f10*/  LDCU UR23, c[0x0][0xb30] ;  /* 0x00016600ff1777ac */ /* 0x000e680008000800 */
[----:B--2---:R-:W-:Y:S01]  /*0f20*/  FMUL R3, R3, UR5 ;  /* 0x0000000503037c20 */ /* 0x004fe20008400000 */
[----:B---3--:R-:W-:-:S05]  /*0f30*/  I2FP.F32.U32 R2, UR49 ;  /* 0x0000003100027c45 */ /* 0x008fca0008201000 */
[----:B------:R-:W2:Y:S01]  /*0f40*/  F2I.U32.TRUNC.NTZ R3, R3 ;  /* 0x0000000300037305 */ /* 0x000ea2000020f000 */
[----:B----4-:R-:W-:Y:S01]  /*0f50*/  FMUL R2, R2, UR4 ;  /* 0x0000000402027c20 */ /* 0x010fe20008400000 */
[----:B------:R-:W-:-:S04]  /*0f60*/  ULOP3.LUT UR4, UR51, 0x1, URZ, 0xc0, !UPT ;  /* 0x0000000133047892 */ /* 0x000fc8000f8ec0ff */
[----:B------:R-:W-:Y:S02]  /*0f70*/  UISETP.NE.U32.AND UP0, UPT, UR4, 0x1, UPT ;  /* 0x000000010400788c */ /* 0x000fe4000bf05070 */
[----:B------:R-:W3:Y:S02]  /*0f80*/  F2I.U32.TRUNC.NTZ R2, R2 ;  /* 0x0000000200027305 */ /* 0x000ee4000020f000 */
[----:B------:R-:W-:Y:S01]  /*0f90*/  USEL UR4, URZ, 0x1400, UP0 ;  /* 0x00001400ff047887 */ /* 0x000fe20008000000 */
[----:B--2---:R-:W-:Y:S02]  /*0fa0*/  R2UR UR6, R3 ;  /* 0x00000000030672ca */ /* 0x004fe400000e0000 */
[----:B---3--:R-:W-:Y:S02]  /*0fb0*/  R2UR UR5, R2 ;  /* 0x00000000020572ca */ /* 0x008fe400000e0000 */
[----:B------:R-:W-:-:S09]  /*0fc0*/  PRMT R2, RZ, 0x7610, R2 ;  /* 0x00007610ff027816 */ /* 0x000fd20000000002 */
[----:B------:R-:W-:-:S04]  /*0fd0*/  UIADD3 UR6, UPT, UPT, -UR6, URZ, URZ ;  /* 0x000000ff06067290 */ /* 0x000fc8000fffe1ff */
[----:B------:R-:W-:Y:S02]  /*0fe0*/  UIMAD UR6, UR7, UR6, UR48 ;  /* 0x00000006070672a4 */ /* 0x000fe4000f8e0230 */
[----:B------:R-:W-:-:S04]  /*0ff0*/  UIADD3 UR5, UPT, UPT, -UR5, URZ, URZ ;  /* 0x000000ff05057290 */ /* 0x000fc8000fffe1ff */
[----:B------:R-:W-:Y:S01]  /*1000*/  IMAD.U32 R90, RZ, RZ, UR6 ;  /* 0x00000006ff5a7e24 */ /* 0x000fe2000f8e00ff */
[----:B------:R-:W-:-:S06]  /*1010*/  UIMAD UR5, UR8, UR5, UR49 ;  /* 0x00000005080572a4 */ /* 0x000fcc000f8e0231 */
[----:B------:R-:W-:Y:S01]  /*1020*/  IMAD.U32 R89, RZ, RZ, UR5 ;  /* 0x00000005ff597e24 */ /* 0x000fe2000f8e00ff */
[----:B-1----:R-:W-:Y:S06]  /*1030*/  BRA.U UP4, `(.L_x_17) ;  /* 0x00000001042c7547 */ /* 0x002fec000b800000 */
[----:B------:R-:W-:Y:S02]  /*1040*/  R2UR UR5, R89 ;  /* 0x00000000590572ca */ /* 0x000fe400000e0000 */
[----:B------:R-:W-:-:S11]  /*1050*/  R2UR UR7, R90 ;  /* 0x000000005a0772ca */ /* 0x000fd600000e0000 */
[----:B------:R-:W-:-:S04]  /*1060*/  UISETP.NE.AND UP0, UPT, UR5, URZ, UPT ;  /* 0x000000ff0500728c */ /* 0x000fc8000bf05270 */
[----:B------:R-:W-:-:S04]  /*1070*/  UISETP.EQ.OR UP0, UPT, UR7, URZ, !UP0 ;  /* 0x000000ff0700728c */ /* 0x000fc8000c702670 */
[----:B------:R-:W-:Y:S02]  /*1080*/  USEL UR6, URZ, 0x1, !UP0 ;  /* 0x00000001ff067887 */ /* 0x000fe4000c000000 */
[----:B------:R-:W-:-:S04]  /*1090*/  UISETP.NE.AND UP0, UPT, UR5, URZ, UPT ;  /* 0x000000ff0500728c */ /* 0x000fc8000bf05270 */
[----:B------:R-:W-:Y:S02]  /*10a0*/  USEL UR5, URZ, 0x2, UP0 ;  /* 0x00000002ff057887 */ /* 0x000fe40008000000 */
[----:B------:R-:W-:-:S04]  /*10b0*/  UISETP.NE.AND UP0, UPT, UR7, 0x1, UPT ;  /* 0x000000010700788c */ /* 0x000fc8000bf05270 */
[----:B------:R-:W-:-:S04]  /*10c0*/  USEL UR5, UR5, 0x2, UP0 ;  /* 0x0000000205057887 */ /* 0x000fc80008000000 */
[----:B------:R-:W-:-:S06]  /*10d0*/  UIADD3 UR5, UPT, UPT, UR6, UR5, URZ ;  /* 0x0000000506057290 */ /* 0x000fcc000fffe0ff */
[----:B------:R-:W-:-:S07]  /*10e0*/  IMAD.U32 R2, RZ, RZ, UR5 ;  /* 0x00000005ff027e24 */ /* 0x000fce000f8e00ff */
.L_x_17:
[----:B------:R-:W1:Y:S01]  /*10f0*/  S2UR UR36, SR_CTAID.Z ;  /* 0x00000000002479c3 */ /* 0x000e620000002700 */
[----:B------:R-:W-:-:S09]  /*1100*/  UISETP.GE.AND UP0, UPT, UR21, 0x1, UPT ;  /* 0x000000011500788c */ /* 0x000fd2000bf06270 */
[----:B------:R-:W-:Y:S05]  /*1110*/  BRA.U !UP0, `(.L_x_18) ;  /* 0x0000000108d07547 */ /* 0x000fea000b800000 */
[----:B------:R-:W2:Y:S01]  /*1120*/  LDCU.128 UR12, c[0x0][0xb10] ;  /* 0x00016200ff0c77ac */ /* 0x000ea20008000c00 */
[----:B------:R-:W3:Y:S01]  /*1130*/  LDCU UR22, c[0x0][0xb0c] ;  /* 0x00016180ff1677ac */ /* 0x000ee20008000800 */
[----:B------:R-:W4:Y:S01]  /*1140*/  LDCU UR7, c[0x0][0x370] ;  /* 0x00006e00ff0777ac */ /* 0x000f220008000800 */
[----:B------:R-:W1:Y:S01]  /*1150*/  LDCU UR8, c[0x0][0x374] ;  /* 0x00006e80ff0877ac */ /* 0x000e620008000800 */
[----:B------:R-:W1:Y:S01]  /*1160*/  LDCU UR9, c[0x0][0xb20] ;  /* 0x00016400ff0977ac */ /* 0x000e620008000800 */
[----:B--2---:R-:W-:Y:S02]  /*1170*/  UIMAD.WIDE.U32 UR10, UR48, UR12, URZ ;  /* 0x0000000c300a72a5 */ /* 0x004fe4000f8e00ff */
[----:B---3--:R-:W-:Y:S02]  /*1180*/  UISETP.NE.AND UP0, UPT, UR22, 0x1, UPT ;  /* 0x000000011600788c */ /* 0x008fe4000bf05270 */
[----:B------:R-:W-:Y:S02]  /*1190*/  UIMAD.WIDE.U32 UR16, UR49, UR15, URZ ;  /* 0x0000000f311072a5 */ /* 0x000fe4000f8e00ff */
[----:B----4-:R-:W-:Y:S01]  /*11a0*/  UIMAD.WIDE.U32 UR18, UR7, UR12, URZ ;  /* 0x0000000c071272a5 */ /* 0x010fe2000f8e00ff */
[----:B------:R-:W-:Y:S01]  /*11b0*/  UMOV UR6, UR11 ;  /* 0x0000000b00067c82 */ /* 0x000fe20008000000 */
[----:B------:R-:W-:-:S02]  /*11c0*/  UISETP.NE.AND UP1, UPT, UR21, 0x1, UPT ;  /* 0x000000011500788c */ /* 0x000fc4000bf25270 */
[----:B------:R-:W-:Y:S01]  /*11d0*/  USHF.R.U32.HI UR6, URZ, UR13, UR6 ;  /* 0x0000000dff067299 */ /* 0x000fe20008011606 */
[----:B------:R-:W2:Y:S02]  /*11e0*/  LDCU.64 UR10, c[0x0][0xb28] ;  /* 0x00016500ff0a77ac */ /* 0x000ea40008000a00 */
[----:B------:R-:W-:Y:S01]  /*11f0*/  UMOV UR18, UR19 ;  /* 0x0000001300127c82 */ /* 0x000fe20008000000 */
[----:B------:R-:W-:Y:S02]  /*1200*/  USEL UR6, UR48, UR6, !UP0 ;  /* 0x0000000630067287 */ /* 0x000fe4000c000000 */
[----:B------:R-:W-:Y:S02]  /*1210*/  @UP0 USHF.R.U32.HI UR7, URZ, UR13, UR18 ;  /* 0x0000000dff070299 */ /* 0x000fe40008011612 */
[----:B------:R-:W-:Y:S02]  /*1220*/  UISETP.NE.AND UP0, UPT, UR14, 0x1, UPT ;  /* 0x000000010e00788c */ /* 0x000fe4000bf05270 */
[----:B-1----:R-:W-:Y:S01]  /*1230*/  UIMAD.WIDE.U32 UR12, UR8, UR15, URZ ;  /* 0x0000000f080c72a5 */ /* 0x002fe2000f8e00ff */
[----:B------:R-:W-:-:S02]  /*1240*/  UMOV UR5, UR17 ;  /* 0x0000001100057c82 */ /* 0x000fc40008000000 */
[----:B------:R-:W-:-:S04]  /*1250*/  USHF.R.U32.HI UR5, URZ, UR9, UR5 ;  /* 0x00000009ff057299 */ /* 0x000fc80008011605 */
[----:B------:R-:W-:Y:S01]  /*1260*/  UMOV UR12, UR13 ;  /* 0x0000000d000c7c82 */ /* 0x000fe20008000000 */
[----:B--2---:R-:W-:Y:S02]  /*1270*/  UIMAD.WIDE.U32 UR16, UR7, UR10, URZ ;  /* 0x0000000a071072a5 */ /* 0x004fe4000f8e00ff */
[----:B------:R-:W-:Y:S02]  /*1280*/  @UP0 USHF.R.U32.HI UR8, URZ, UR9, UR12 ;  /* 0x00000009ff080299 */ /* 0x000fe4000801160c */
[----:B------:R-:W-:Y:S02]  /*1290*/  USEL UR5, UR49, UR5, !UP0 ;  /* 0x0000000531057287 */ /* 0x000fe4000c000000 */
[----:B------:R-:W-:Y:S01]  /*12a0*/  UIMAD.WIDE.U32 UR12, UR8, UR10, URZ ;  /* 0x0000000a080c72a5 */ /* 0x000fe2000f8e00ff */
[----:B------:R-:W-:Y:S02]  /*12b0*/  UMOV UR16, UR17 ;  /* 0x0000001100107c82 */ /* 0x000fe40008000000 */
[----:B------:R-:W-:-:S04]  /*12c0*/  @UP1 USHF.R.U32.HI UR7, URZ, UR11, UR16 ;  /* 0x0000000bff071299 */ /* 0x000fc80008011610 */
[----:B------:R-:W-:Y:S01]  /*12d0*/  UMOV UR12, UR13 ;  /* 0x0000000d000c7c82 */ /* 0x000fe20008000000 */
[----:B------:R-:W-:Y:S02]  /*12e0*/  UIMAD UR9, UR7, UR21, URZ ;  /* 0x00000015070972a4 */ /* 0x000fe4000f8e02ff */
[----:B------:R-:W-:Y:S02]  /*12f0*/  @UP1 USHF.R.U32.HI UR8, URZ, UR11, UR12 ;  /* 0x0000000bff081299 */ /* 0x000fe4000801160c */
[----:B------:R-:W-:Y:S02]  /*1300*/  UIMAD.WIDE.U32 UR12, UR5, UR10, URZ ;  /* 0x0000000a050c72a5 */ /* 0x000fe4000f8e00ff */
[----:B------:R-:W-:Y:S02]  /*1310*/  UIMAD UR8, UR8, UR21, URZ ;  /* 0x00000015080872a4 */ /* 0x000fe4000f8e02ff */
[----:B------:R-:W-:Y:S02]  /*1320*/  UIADD3 UR12, UPT, UPT, -UR6, URZ, URZ ;  /* 0x000000ff060c7290 */ /* 0x000fe4000fffe1ff */
[----:B------:R-:W-:-:S02]  /*1330*/  UISETP.GE.AND UP0, UPT, UR5, UR8, UPT ;  /* 0x000000080500728c */ /* 0x000fc4000bf06270 */
[----:B------:R-:W-:Y:S02]  /*1340*/  UIMAD UR48, UR22, UR12, UR48 ;  /* 0x0000000c163072a4 */ /* 0x000fe4000f8e0230 */
[----:B------:R-:W-:Y:S02]  /*1350*/  UISETP.GE.OR UP0, UPT, UR6, UR9, UP0 ;  /* 0x000000090600728c */ /* 0x000fe40008706670 */
[----:B------:R-:W-:-:S03]  /*1360*/  UIMAD.WIDE.U32 UR8, UR6, UR10, URZ ;  /* 0x0000000a060872a5 */ /* 0x000fc6000f8e00ff */
[----:B------:R-:W-:Y:S02]  /*1370*/  UMOV UR10, UR13 ;  /* 0x0000000d000a7c82 */ /* 0x000fe40008000000 */
[----:B------:R-:W-:-:S04]  /*1380*/  USHF.R.U32.HI UR10, URZ, UR11, UR10 ;  /* 0x0000000bff0a7299 */ /* 0x000fc8000801160a */
[----:B------:R-:W-:Y:S02]  /*1390*/  USEL UR8, UR5, UR10, !UP1 ;  /* 0x0000000a05087287 */ /* 0x000fe4000c800000 */
[----:B------:R-:W-:Y:S02]  /*13a0*/  @!UP0 USHF.R.U32.HI UR9, URZ, UR11, UR9 ;  /* 0x0000000bff098299 */ /* 0x000fe40008011609 */
[----:B------:R-:W-:Y:S02]  /*13b0*/  UIADD3 UR10, UPT, UPT, -UR8, URZ, URZ ;  /* 0x000000ff080a7290 */ /* 0x000fe4000fffe1ff */
[----:B------:R-:W-:Y:S02]  /*13c0*/  @!UP0 USEL UR9, UR6, UR9, !UP1 ;  /* 0x0000000906098287 */ /* 0x000fe4000c800000 */
[----:B------:R-:W-:Y:S02]  /*13d0*/  UIMAD UR10, UR21, UR10, UR5 ;  /* 0x0000000a150a72a4 */ /* 0x000fe4000f8e0205 */
[----:B------:R-:W-:-:S02]  /*13e0*/  UIADD3 UR11, UPT, UPT, -UR5, URZ, URZ ;  /* 0x000000ff050b7290 */ /* 0x000fc4000fffe1ff */
[----:B------:R-:W-:Y:S02]  /*13f0*/  @!UP0 UIMAD UR7, UR10, UR7, UR9 ;  /* 0x000000070a0782a4 */ /* 0x000fe4000f8e0209 */
[----:B------:R-:W-:Y:S02]  /*1400*/  @!UP0 UIADD3 UR8, UPT, UPT, UR8, -UR9, URZ ;  /* 0x8000000908088290 */ /* 0x000fe4000fffe0ff */
[----:B------:R-:W-:Y:S02]  /*1410*/  UIMAD UR11, UR14, UR11, UR49 ;  /* 0x0000000b0e0b72a4 */ /* 0x000fe4000f8e0231 */
[----:B------:R-:W-:-:S03]  /*1420*/  @!UP0 UIMAD UR5, UR8, UR21, UR6 ;  /* 0x00000015080582a4 */ /* 0x000fc6000f8e0206 */
[----:B------:R-:W-:Y:S01]  /*1430*/  @!UP0 UMOV UR6, UR7 ;  /* 0x0000000700068c82 */ /* 0x000fe20008000000 */
[----:B------:R-:W-:Y:S02]  /*1440*/  UIMAD UR49, UR5, UR14, UR11 ;  /* 0x0000000e053172a4 */ /* 0x000fe4000f8e020b */
[----:B------:R-:W-:-:S12]  /*1450*/  UIMAD UR48, UR6, UR22, UR48 ;  /* 0x00000016063072a4 */ /* 0x000fd8000f8e0230 */
.L_x_18:
[----:B------:R-:W-:-:S09]  /*1460*/  UISETP.NE.AND UP0, UPT, UR23, 0x1, UPT ;  /* 0x000000011700788c */ /* 0x000fd2000bf05270 */
[----:B------:R-:W-:Y:S05]  /*1470*/  BRA.U UP0, `(.L_x_19) ;  /* 0x0000000100447547 */ /* 0x000fea000b800000 */
[----:B------:R-:W2:Y:S01]  /*1480*/  LDCU.128 UR12, c[0x0][0xb10] ;  /* 0x00016200ff0c77ac */ /* 0x000ea20008000c00 */
[----:B------:R-:W3:Y:S01]  /*1490*/  LDCU UR10, c[0x0][0xb0c] ;  /* 0x00016180ff0a77ac */ /* 0x000ee20008000800 */
[----:B------:R-:W4:Y:S01]  /*14a0*/  LDCU UR11, c[0x0][0xb20] ;  /* 0x00016400ff0b77ac */ /* 0x000f220008000800 */
[----:B--2---:R-:W-:Y:S02]  /*14b0*/  UIMAD.WIDE.U32 UR6, UR48, UR12, URZ ;  /* 0x0000000c300672a5 */ /* 0x004fe4000f8e00ff */
[----:B------:R-:W-:Y:S02]  /*14c0*/  UIMAD.WIDE.U32 UR8, UR49, UR15, URZ ;  /* 0x0000000f310872a5 */ /* 0x000fe4000f8e00ff */
[----:B---3--:R-:W-:-:S03]  /*14d0*/  UISETP.NE.AND UP0, UPT, UR10, 0x1, UPT ;  /* 0x000000010a00788c */ /* 0x008fc6000bf05270 */
[----:B------:R-:W-:Y:S02]  /*14e0*/  UMOV UR6, UR7 ;  /* 0x0000000700067c82 */ /* 0x000fe40008000000 */
[----:B------:R-:W-:Y:S01]  /*14f0*/  USHF.R.U32.HI UR6, URZ, UR13, UR6 ;  /* 0x0000000dff067299 */ /* 0x000fe20008011606 */
[----:B------:R-:W-:-:S03]  /*1500*/  UMOV UR5, UR9 ;  /* 0x0000000900057c82 */ /* 0x000fc60008000000 */
[----:B------:R-:W-:Y:S02]  /*1510*/  USEL UR6, UR48, UR6, !UP0 ;  /* 0x0000000630067287 */ /* 0x000fe4000c000000 */
[----:B------:R-:W-:Y:S02]  /*1520*/  UISETP.NE.AND UP0, UPT, UR14, 0x1, UPT ;  /* 0x000000010e00788c */ /* 0x000fe4000bf05270 */
[----:B----4-:R-:W-:-:S04]  /*1530*/  USHF.R.U32.HI UR5, URZ, UR11, UR5 ;  /* 0x0000000bff057299 */ /* 0x010fc80008011605 */
[----:B------:R-:W-:-:S04]  /*1540*/  USEL UR5, UR49, UR5, !UP0 ;  /* 0x0000000531057287 */ /* 0x000fc8000c000000 */
[----:B------:R-:W-:Y:S02]  /*1550*/  UIADD3 UR7, UPT, UPT, UR6, -UR5, URZ ;  /* 0x8000000506077290 */ /* 0x000fe4000fffe0ff */
[----:B------:R-:W-:Y:S02]  /*1560*/  UIADD3 UR5, UPT, UPT, -UR6, UR5, URZ ;  /* 0x0000000506057290 */ /* 0x000fe4000fffe1ff */
[----:B------:R-:W-:Y:S02]  /*1570*/  UIMAD UR49, UR7, UR14, UR49 ;  /* 0x0000000e073172a4 */ /* 0x000fe4000f8e0231 */
[----:B------:R-:W-:-:S12]  /*1580*/  UIMAD UR48, UR5, UR10, UR48 ;  /* 0x0000000a053072a4 */ /* 0x000fd8000f8e0230 */
.L_x_19:
[----:B------:R-:W-:Y:S01]  /*1590*/  UISETP.NE.AND UP0, UPT, UR20, 0x2, UPT ;  /* 0x000000021400788c */ /* 0x000fe2000bf05270 */
[----:B------:R-:W-:Y:S09]  /*15a0*/  BRA.U !UP6, `(.L_x_20) ;  /* 0x000000010e0c7547 */ /* 0x000ff2000b800000 */
[----:B------:R-:W-:Y:S01]  /*15b0*/  UCGABAR_WAIT ;  /* 0x0000000000007dc7 */ /* 0x000fe20008000000 */
[----:B------:R-:W-:Y:S01]  /*15c0*/  CCTL.IVALL ;  /* 0x00000000ff00798f */ /* 0x000fe20002000000 */
[----:B------:R-:W-:Y:S05]  /*15d0*/  BRA `(.L_x_21) ;  /* 0x0000000000047947 */ /* 0x000fea0003800000 */
.L_x_20:
[----:B------:R-:W-:Y:S06]  /*15e0*/  BAR.SYNC.DEFER_BLOCKING 0x0 ;  /* 0x0000000000007b1d */ /* 0x000fec0000010000 */
.L_x_21:
[----:B------:R-:W-:Y:S05]  /*15f0*/  BRA.U UP0, `(.L_x_22) ;  /* 0x0000001500707547 */ /* 0x000fea000b800000 */
[----:B------:R-:W2:Y:S01]  /*1600*/  LDCU UR7, c[0x0][0x38c] ;  /* 0x00007180ff0777ac */ /* 0x000ea20008000800 */
[----:B------:R-:W-:Y:S01]  /*1610*/  PLOP3.LUT P1, PT, PT, PT, UP3, 0x80, 0x8 ;  /* 0x000000000008781c */ /* 0x000fe20003f2f038 */
[----:B------:R-:W-:Y:S01]  /*1620*/  IMAD.MOV.U32 R12, RZ, RZ, 0x1 ;  /* 0x00000001ff0c7424 */ /* 0x000fe200078e00ff */
[----:B------:R-:W-:Y:S01]  /*1630*/  ISETP.EQ.OR P2, PT, R0, RZ, P3 ;  /* 0x000000ff0000720c */ /* 0x000fe20001f42670 */
[----:B------:R-:W-:Y:S01]  /*1640*/  UISETP.NE.AND UP1, UPT, UR20, URZ, UPT ;  /* 0x000000ff1400728c */ /* 0x000fe2000bf25270 */
[----:B------:R-:W-:Y:S01]  /*1650*/  PLOP3.LUT P1, PT, P1, PT, PT, 0x8, 0x80 ;  /* 0x000000000080781c */ /* 0x000fe20000f2e170 */
[----:B------:R-:W-:Y:S01]  /*1660*/  USEL UR31, URZ, 0x1, UP5 ;  /* 0x00000001ff1f7887 */ /* 0x000fe2000a800000 */
[----:B------:R-:W-:Y:S01]  /*1670*/  CS2R R10, SRZ ;  /* 0x00000000000a7805 */ /* 0x000fe2000001ff00 */
[----:B------:R-:W-:Y:S01]  /*1680*/  IMAD.MOV.U32 R9, RZ, RZ, RZ ;  /* 0x000000ffff097224 */ /* 0x000fe200078e00ff */
[----:B------:R-:W3:Y:S01]  /*1690*/  LDCU UR46, c[0x0][0x370] ;  /* 0x00006e00ff2e77ac */ /* 0x000ee20008000800 */
[----:B------:R-:W-:Y:S01]  /*16a0*/  IMAD.MOV.U32 R8, RZ, RZ, 0x1 ;  /* 0x00000001ff087424 */ /* 0x000fe200078e00ff */
[----:B------:R-:W4:Y:S01]  /*16b0*/  LDCU.64 UR42, c[0x0][0x348] ;  /* 0x00006900ff2a77ac */ /* 0x000f220008000a00 */
[----:B------:R-:W-:-:S02]  /*16c0*/  USHF.R.U32.HI UR53, URZ, 0x7, UR4 ;  /* 0x00000007ff357899 */ /* 0x000fc40008011604 */
[----:B--2---:R-:W-:Y:S02]  /*16d0*/  UIADD3 UR6, UPT, UPT, UR7, 0xff, URZ ;  /* 0x000000ff07067890 */ /* 0x004fe4000fffe0ff */
[----:B------:R-:W-:Y:S02]  /*16e0*/  UIADD3 UR54, UPT, UPT, UR7, 0x1fe, URZ ;  /* 0x000001fe07367890 */ /* 0x000fe4000fffe0ff */
[----:B------:R-:W-:Y:S01]  /*16f0*/  USHF.R.S32.HI UR5, URZ, 0x1f, UR6 ;  /* 0x0000001fff057899 */ /* 0x000fe20008011406 */
[----:B------:R-:W2:Y:S03]  /*1700*/  LDCU UR45, c[0x0][0x374] ;  /* 0x00006e80ff2d77ac */ /* 0x000ea60008000800 */
[----:B------:R-:W-:Y:S02]  /*1710*/  ULEA.HI UR5, UR5, UR6, URZ, 0x8 ;  /* 0x0000000605057291 */ /* 0x000fe4000f8f40ff */
[----:B------:R-:W-:-:S02]  /*1720*/  USEL UR31, UR31, 0x2, UP1 ;  /* 0x000000021f1f7887 */ /* 0x000fc40008800000 */
[----:B------:R-:W-:Y:S02]  /*1730*/  USHF.R.S32.HI UR50, URZ, 0x8, UR5 ;  /* 0x00000008ff327899 */ /* 0x000fe40008011405 */
[----:B------:R-:W-:Y:S02]  /*1740*/  UIADD3 UR5, UPT, UPT, UR7, -0x1, URZ ;  /* 0xffffffff07057890 */ /* 0x000fe4000fffe0ff */
[----:B------:R-:W-:Y:S02]  /*1750*/  UISETP.LT.U32.AND UP0, UPT, UR50, 0x6, UPT ;  /* 0x000000063200788c */ /* 0x000fe4000bf01070 */
[----:B------:R-:W-:Y:S02]  /*1760*/  UISETP.GE.U32.AND UP2, UPT, UR5, -0x1ff, UPT ;  /* 0xfffffe010500788c */ /* 0x000fe4000bf46070 */
[----:B------:R-:W-:Y:S01]  /*1770*/  USEL UR47, UR50, 0x6, UP0 ;  /* 0x00000006322f7887 */ /* 0x000fe20008000000 */
[----:B------:R-:W-:-:S03]  /*1780*/  UMOV UR29, URZ ;  /* 0x000000ff001d7c82 */ /* 0x000fc60008000000 */
[----:B------:R-:W-:Y:S02]  /*1790*/  UIADD3 UR30, UPT, UPT, UR47, -0x1, URZ ;  /* 0xffffffff2f1e7890 */ /* 0x000fe4000fffe0ff */
[----:B------:R-:W-:-:S03]  /*17a0*/  UIADD3 UR52, UPT, UPT, UR50, -UR47, URZ ;  /* 0x8000002f32347290 */ /* 0x000fc6000fffe0ff */
[----:B------:R-:W-:-:S04]  /*17b0*/  @UP2 UIADD3 UR30, UPT, UPT, UR47, URZ, URZ ;  /* 0x000000ff2f1e2290 */ /* 0x000fc8000fffe0ff */
[----:B--234-:R-:W-:-:S12]  /*17c0*/  UIADD3 UR30, UPT, UPT, UR30, 0x1, URZ ;  /* 0x000000011e1e7890 */ /* 0x01cfd8000fffe0ff */
.L_x_42:
[----:B------:R-:W-:Y:S01]  /*17d0*/  UISETP.NE.AND UP0, UPT, UR51, URZ, UPT ;  /* 0x000000ff3300728c */ /* 0x000fe2000bf05270 */
[----:B------:R-:W2:Y:S08]  /*17e0*/  S2UR UR51, SR_CgaCtaId ;  /* 0x00000000003379c3 */ /* 0x000eb00000008800 */
[----:B-1----:R-:W-:Y:S05]  /*17f0*/  BRA.U UP0, `(.L_x_23) ;  /* 0x0000000100347547 */ /* 0x002fea000b800000 */
[----:B------:R-:W3:Y:S01]  /*1800*/  S2R R0, SR_CgaCtaId ;  /* 0x0000000000007919 */ /* 0x000ee20000008800 */
[----:B------:R-:W-:Y:S02]  /*1810*/  MOV R3, 0x400 ;  /* 0x0000040000037802 */ /* 0x000fe40000000f00 */
[----:B------:R-:W-:Y:S02]  /*1820*/  SHF.L.U32 R2, R8, 0x1f, RZ ;  /* 0x0000001f08027819 */ /* 0x000fe400000006ff */
[----:B---3--:R-:W-:-:S05]  /*1830*/  LEA R0, R0, R3, 0x18 ;  /* 0x0000000300007211 */ /* 0x008fca00078ec0ff */
[----:B------:R-:W-:-:S04]  /*1840*/  IMAD R3, R9, 0x8, R0 ;  /* 0x0000000809037824 */ /* 0x000fc800078e0200 */
[----:B------:R-:W3:Y:S02]  /*1850*/  SYNCS.PHASECHK.TRANS64.TRYWAIT P0, [R3+URZ+0xf0], R2 ;  /* 0x0000f002030075a7 */ /* 0x000ee400080011ff */
[----:B---3--:R-:W-:Y:S05]  /*1860*/  @!P0 BRA `(.L_x_24) ;  /* 0x0000005c00548947 */ /* 0x008fea0003800000 */
.L_x_103:
[----:B------:R-:W-:Y:S01]  /*1870*/  VIADD R9, R9, 0x1 ;  /* 0x0000000109097836 */ /* 0x000fe20000000000 */
[----:B------:R3:W-:Y:S04]  /*1880*/  SYNCS.ARRIVE.TRANS64.A1T0 RZ, [R3+URZ+0xe0], RZ ;  /* 0x0000e0ff03ff79a7 */ /* 0x0007e800081000ff */
[----:B------:R-:W-:-:S04]  /*1890*/  ISETP.NE.AND P0, PT, R9, 0x2, PT ;  /* 0x000000020900780c */ /* 0x000fc80003f05270 */
[----:B------:R-:W-:Y:S02]  /*18a0*/  SEL R9, R9, RZ, P0 ;  /* 0x000000ff09097207 */ /* 0x000fe40000000000 */
[----:B---3--:R-:W-:-:S04]  /*18b0*/  SEL R3, RZ, 0x1, P0 ;  /* 0x00000001ff037807 */ /* 0x008fc80000000000 */
[----:B------:R-:W-:-:S07]  /*18c0*/  LOP3.LUT R8, R8, R3, RZ, 0x3c, !PT ;  /* 0x0000000308087212 */ /* 0x000fce00078e3cff */
.L_x_23:
[----:B------:R-:W-:Y:S01]  /*18d0*/  UMOV UR13, 0x400 ;  /* 0x00000400000d7882 */ /* 0x000fe20000000000 */
[----:B------:R-:W-:Y:S01]  /*18e0*/  SHF.L.U32 R0, R12, 0x1f, RZ ;  /* 0x0000001f0c007819 */ /* 0x000fe200000006ff */
[----:B--2---:R-:W-:Y:S02]  /*18f0*/  ULEA UR13, UR51, UR13, 0x18 ;  /* 0x0000000d330d7291 */ /* 0x004fe4000f8ec0ff */
[----:B------:R-:W-:Y:S02]  /*1900*/  UISETP.GE.U32.AND UP0, UPT, UR54, 0x1ff, UPT ;  /* 0x000001ff3600788c */ /* 0x000fe4000bf06070 */
[----:B------:R-:W-:Y:S02]  /*1910*/  ULEA UR5, UR29, UR13, 0x3 ;  /* 0x0000000d1d057291 */ /* 0x000fe4000f8e18ff */
[----:B------:R-:W-:Y:S02]  /*1920*/  USHF.L.U32 UR35, UR48, 0x6, URZ ;  /* 0x0000000630237899 */ /* 0x000fe400080006ff */
[----:B------:R-:W-:Y:S01]  /*1930*/  UIMAD UR19, UR49, 0x50, UR53 ;  /* 0x00000050311378a4 */ /* 0x000fe2000f8e0235 */
[----:B------:R-:W-:-:S04]  /*1940*/  UMOV UR14, URZ ;  /* 0x000000ff000e7c82 */ /* 0x000fc80008000000 */
[----:B------:R2:W3:Y:S01]  /*1950*/  SYNCS.PHASECHK.TRANS64.TRYWAIT P0, [UR5+0x30], R0 ;  /* 0x00003000ff0075a7 */ /* 0x0004e20008001105 */
[----:B------:R-:W-:Y:S06]  /*1960*/  BRA.U !UP0, `(.L_x_25) ;  /* 0x0000000108f07547 */ /* 0x000fec000b800000 */
[----:B------:R-:W-:Y:S01]  /*1970*/  UMOV UR21, URZ ;  /* 0x000000ff00157c82 */ /* 0x000fe20008000000 */
[----:B------:R-:W-:-:S05]  /*1980*/  UMOV UR6, UR29 ;  /* 0x0000001d00067c82 */ /* 0x000fca0008000000 */
.L_x_31:
[----:B------:R-:W-:Y:S01]  /*1990*/  @!P3 MOV R2, 0x9000 ;  /* 0x000090000002b802 */ /* 0x000fe20000000f00 */
[----:B------:R-:W-:Y:S01]  /*19a0*/  ULEA UR33, UR6, UR13, 0x3 ;  /* 0x0000000d06217291 */ /* 0x000fe2000f8e18ff */
[----:B-1-3--:R-:W-:Y:S11]  /*19b0*/  @P0 BRA `(.L_x_26) ;  /* 0x00000000000c0947 */ /* 0x00aff60003800000 */
[----:B------:R-:W-:Y:S04]  /*19c0*/  SHF.L.U32 R3, R12, 0x1f, RZ ;  /* 0x0000001f0c037819 */ /* 0x000fe800000006ff */
[----:B------:R-:W3:Y:S02]  /*19d0*/  SYNCS.PHASECHK.TRANS64.TRYWAIT P0, [UR33+0x30], R3 ;  /* 0x00003003ff0075a7 */ /* 0x000ee40008001121 */
[----:B---3--:R-:W-:Y:S05]  /*19e0*/  @!P0 BRA `(.L_x_27) ;  /* 0x0000005c00088947 */ /* 0x008fea0003800000 */
.L_x_26:
[----:B------:R3:W-:Y:S01]  /*19f0*/  @!P3 SYNCS.ARRIVE.TRANS64 RZ, [UR33], R2 ;  /* 0x00000002ffffb9a7 */ /* 0x0007e20008000021 */
[----:B------:R-:W-:Y:S04]  /*1a00*/  ULOP3.LUT UR5, UR31, 0x2, URZ, 0xfc, !UPT ;  /* 0x000000021f057892 */ /* 0x000fe8000f8efcff */
[----:B------:R-:W-:Y:S09]  /*1a10*/  UISETP.NE.AND UP0, UPT, UR5, 0x2, UPT ;  /* 0x000000020500788c */ /* 0x000ff2000bf05270 */
[----:B------:R-:W-:Y:S05]  /*1a20*/  BRA.U UP0, `(.L_x_28) ;  /* 0x0000000100047547 */ /* 0x000fea000b800000 */
[----:B-1----:R-:W-:Y:S05]  /*1a30*/  BPT.TRAP 0x1 ;  /* 0x000000040000795c */ /* 0x002fea0000300000 */
.L_x_28:
[----:B------:R-:W-:Y:S04]  /*1a40*/  BSSY.RECONVERGENT B0, `(.L_x_29) ;  /* 0x0000003000007945 */ /* 0x000fe80003800200 */
[----:B------:R-:W-:Y:S05]  /*1a50*/  @P2 BRA `(.L_x_30) ;  /* 0x0000000000042947 */ /* 0x000fea0003800000 */
[----:B-1----:R-:W-:Y:S05]  /*1a60*/  BPT.TRAP 0x1 ;  /* 0x000000040000795c */ /* 0x002fea0000300000 */
.L_x_30:
[----:B-1----:R-:W-:Y:S05]  /*1a70*/  BSYNC.RECONVERGENT B0 ;  /* 0x0000000000007941 */ /* 0x002fea0003800200 */
.L_x_29:
[----:B------:R-:W-:Y:S02]  /*1a80*/  UIADD3 UR5, UPT, UPT, UR6, 0x1, URZ ;  /* 0x0000000106057890 */ /* 0x000fe4000fffe0ff */
[----:B------:R-:W-:Y:S02]  /*1a90*/  UIADD3 UR14, UP1, UPT, UR42, 0x80, URZ ;  /* 0x000000802a0e7890 */ /* 0x000fe4000ff3e0ff */
[----:B------:R-:W-:Y:S02]  /*1aa0*/  UISETP.NE.AND UP0, UPT, UR5, 0x6, UPT ;  /* 0x000000060500788c */ /* 0x000fe4000bf05270 */
[----:B------:R-:W-:Y:S02]  /*1ab0*/  ULEA UR24, UR6, UR13, 0xe ;  /* 0x0000000d06187291 */ /* 0x000fe4000f8e70ff */
[----:B------:R-:W-:Y:S02]  /*1ac0*/  USEL UR7, URZ, 0x1, UP0 ;  /* 0x00000001ff077887 */ /* 0x000fe40008000000 */
[----:B------:R-:W-:Y:S02]  /*1ad0*/  USEL UR29, UR5, URZ, UP0 ;  /* 0x000000ff051d7287 */ /* 0x000fe40008000000 */
[----:B------:R-:W-:Y:S02]  /*1ae0*/  USHF.L.U32 UR34, UR21, 0x8, URZ ;  /* 0x0000000815227899 */ /* 0x000fe400080006ff */
[----:B------:R-:W-:Y:S01]  /*1af0*/  ULEA UR5, UR29, UR13, 0x3 ;  /* 0x0000000d1d057291 */ /* 0x000fe2000f8e18ff */
[----:B------:R-:W-:Y:S01]  /*1b00*/  LOP3.LUT R12, R12, UR7, RZ, 0x3c, !PT ;  /* 0x000000070c0c7c12 */ /* 0x000fe2000f8e3cff */
[----:B------:R-:W-:Y:S02]  /*1b10*/  UIADD3.X UR15, UPT, UPT, URZ, UR43, URZ, UP1, !UPT ;  /* 0x0000002bff0f7290 */ /* 0x000fe40008ffe4ff */
[----:B------:R-:W-:Y:S01]  /*1b20*/  UIADD3 UR32, UPT, UPT, UR24, 0x2a00, URZ ;  /* 0x00002a0018207890 */ /* 0x000fe2000fffe0ff */
[----:B--2---:R-:W-:Y:S01]  /*1b30*/  SHF.L.U32 R0, R12, 0x1f, RZ ;  /* 0x0000001f0c007819 */ /* 0x004fe200000006ff */
[----:B------:R-:W-:Y:S02]  /*1b40*/  UIADD3 UR26, UPT, UPT, UR34, 0x80, URZ ;  /* 0x00000080221a7890 */ /* 0x000fe4000fffe0ff */
[----:B------:R-:W-:Y:S01]  /*1b50*/  UIADD3 UR24, UPT, UPT, UR24, 0x4a00, URZ ;  /* 0x00004a0018187890 */ /* 0x000fe2000fffe0ff */
[----:B------:R4:W1:Y:S01]  /*1b60*/  SYNCS.PHASECHK.TRANS64.TRYWAIT P0, [UR5+0x30], R0 ;  /* 0x00003000ff0075a7 */ /* 0x0008620008001105 */
[----:B------:R-:W-:Y:S01]  /*1b70*/  UIMAD UR5, UR6, 0x5000, UR4 ;  /* 0x00005000060578a4 */ /* 0x000fe2000f8e0204 */
[----:B------:R-:W-:Y:S02]  /*1b80*/  UMOV UR7, 0x10000000 ;  /* 0x1000000000077882 */ /* 0x000fe40000000000 */
[----:B------:R-:W-:Y:S01]  /*1b90*/  UMOV UR6, 0x0 ;  /* 0x0000000000067882 */ /* 0x000fe20000000000 */
[----:B------:R-:W-:Y:S01]  /*1ba0*/  UIADD3 UR22, UP0, UPT, UR42, 0x180, URZ ;  /* 0x000001802a167890 */ /* 0x000fe2000ff1e0ff */
[----:B------:R-:W-:Y:S01]  /*1bb0*/  UTMALDG.3D [UR32], [UR14], desc[UR6] ;  /* 0x000006200e0075b4 */ /* 0x000fe20008011000 */
[----:B------:R-:W-:Y:S01]  /*1bc0*/  UIADD3 UR5, UPT, UPT, UR13, UR5, URZ ;  /* 0x000000050d057290 */ /* 0x000fe2000fffe0ff */
[----:B------:R-:W-:Y:S01]  /*1bd0*/  UMOV UR25, UR33 ;  /* 0x0000002100197c82 */ /* 0x000fe20008000000 */
[----:B------:R-:W-:Y:S01]  /*1be0*/  UMOV UR27, UR35 ;  /* 0x00000023001b7c82 */ /* 0x000fe20008000000 */
[----:B------:R-:W-:Y:S01]  /*1bf0*/  UMOV UR28, UR36 ;  /* 0x00000024001c7c82 */ /* 0x000fe20008000000 */
[----:B------:R-:W-:Y:S01]  /*1c00*/  UIADD3.X UR23, UPT, UPT, URZ, UR43, URZ, UP0, !UPT ;  /* 0x0000002bff177290 */ /* 0x000fe200087fe4ff */
[----:B------:R2:W-:Y:S01]  /*1c10*/  UTMALDG.3D [UR24], [UR14], desc[UR6] ;  /* 0x000006180e0075b4 */ /* 0x0005e20008011000 */
[----:B------:R-:W-:Y:S02]  /*1c20*/  UIADD3 UR16, UPT, UPT, UR5, 0x1aa00, URZ ;  /* 0x0001aa0005107890 */ /* 0x000fe4000fffe0ff */
[----:B------:R-:W-:Y:S01]  /*1c30*/  UIADD3 UR8, UPT, UPT, UR5, 0x1d200, URZ ;  /* 0x0001d20005087890 */ /* 0x000fe2000fffe0ff */
[----:B------:R-:W-:Y:S01]  /*1c40*/  UMOV UR37, 0x30000 ;  /* 0x0003000000257882 */ /* 0x000fe20000000000 */
[----:B------:R-:W-:Y:S01]  /*1c50*/  UMOV UR17, UR33 ;  /* 0x0000002100117c82 */ /* 0x000fe20008000000 */
[----:B------:R-:W-:Y:S01]  /*1c60*/  UMOV UR20, UR36 ;  /* 0x0000002400147c82 */ /* 0x000fe20008000000 */
[----:B------:R-:W-:Y:S01]  /*1c70*/  UMOV UR18, UR34 ;  /* 0x0000002200127c82 */ /* 0x000fe20008000000 */
[----:B------:R-:W-:Y:S02]  /*1c80*/  UMOV UR11, UR19 ;  /* 0x00000013000b7c82 */ /* 0x000fe40008000000 */
[----:B------:R-:W-:Y:S01]  /*1c90*/  UTMALDG.3D.MULTICAST [UR16], [UR22], UR37, desc[UR6] ;  /* 0x00000610160073b4 */ /* 0x000fe20008011825 */
[----:B------:R-:W-:Y:S01]  /*1ca0*/  UIADD3 UR21, UPT, UPT, UR21, 0x1, URZ ;  /* 0x0000000115157890 */ /* 0x000fe2000fffe0ff */
[----:B------:R-:W-:Y:S01]  /*1cb0*/  UMOV UR12, UR36 ;  /* 0x00000024000c7c82 */ /* 0x000fe20008000000 */
[----:B------:R-:W-:Y:S01]  /*1cc0*/  UMOV UR9, UR33 ;  /* 0x0000002100097c82 */ /* 0x000fe20008000000 */
[----:B------:R-:W-:Y:S01]  /*1cd0*/  UMOV UR10, UR26 ;  /* 0x0000001a000a7c82 */ /* 0x000fe20008000000 */
[----:B------:R-:W-:Y:S01]  /*1ce0*/  UISETP.NE.AND UP0, UPT, UR21, UR30, UPT ;  /* 0x0000001e1500728c */ /* 0x000fe2000bf05270 */
[----:B------:R3:W-:Y:S01]  /*1cf0*/  UTMALDG.3D.MULTICAST [UR8], [UR22], UR37, desc[UR6] ;  /* 0x00000608160073b4 */ /* 0x0007e20008011825 */
[----:B--2---:R-:W-:Y:S01]  /*1d00*/  UMOV UR14, UR30 ;  /* 0x0000001e000e7c82 */ /* 0x004fe20008000000 */
[----:B---3--:R-:W-:Y:S06]  /*1d10*/  UMOV UR6, UR29 ;  /* 0x0000001d00067c82 */ /* 0x008fec0008000000 */
[----:B----4-:R-:W-:Y:S05]  /*1d20*/  BRA.U UP0, `(.L_x_31) ;  /* 0xfffffffd00187547 */ /* 0x010fea000b83ffff */
.L_x_25:
[----:B------:R-:W-:Y:S01]  /*1d30*/  ULEA UR5, UR29, UR13, 0x3 ;  /* 0x0000000d1d057291 */ /* 0x000fe2000f8e18ff */
[----:B--2---:R-:W-:Y:S01]  /*1d40*/  SHF.L.U32 R0, R12, 0x1f, RZ ;  /* 0x0000001f0c007819 */ /* 0x004fe200000006ff */
[----:B------:R-:W-:Y:S01]  /*1d50*/  @!P1 SYNCS.ARRIVE.TRANS64.A1T0 RZ, [UR13+0x78], RZ ;  /* 0x000078ffffff99a7 */ /* 0x000fe2000810000d */
[----:B------:R-:W-:-:S06]  /*1d60*/  UISETP.GT.AND UP0, UPT, UR50, UR47, UPT ;  /* 0x0000002f3200728c */ /* 0x000fcc000bf04270 */
[----:B-1-3--:R1:W2:Y:S03]  /*1d70*/  SYNCS.PHASECHK.TRANS64.TRYWAIT P0, [UR5+0x30], R0 ;  /* 0x00003000ff0075a7 */ /* 0x00a2a60008001105 */
[----:B------:R-:W-:Y:S05]  /*1d80*/  BRA.U !UP0, `(.L_x_32) ;  /* 0x0000000108ec7547 */ /* 0x000fea000b800000 */
[----:B------:R-:W-:Y:S01]  /*1d90*/  UIADD3 UR15, UPT, UPT, UR52, UR14, URZ ;  /* 0x0000000e340f7290 */ /* 0x000fe2000fffe0ff */
[----:B------:R-:W-:-:S11]  /*1da0*/  UMOV UR6, UR29 ;  /* 0x0000001d00067c82 */ /* 0x000fd60008000000 */
.L_x_38:
[----:B--2---:R-:W-:Y:S01]  /*1db0*/  @!P3 MOV R2, 0x9000 ;  /* 0x000090000002b802 */ /* 0x004fe20000000f00 */
[----:B------:R-:W-:Y:S01]  /*1dc0*/  ULEA UR33, UR6, UR13, 0x3 ;  /* 0x0000000d06217291 */ /* 0x000fe2000f8e18ff */
[----:B--2-4-:R-:W-:Y:S11]  /*1dd0*/  @P0 BRA `(.L_x_33) ;  /* 0x00000000000c0947 */ /* 0x014ff60003800000 */
[----:B------:R-:W-:Y:S04]  /*1de0*/  SHF.L.U32 R3, R12, 0x1f, RZ ;  /* 0x0000001f0c037819 */ /* 0x000fe800000006ff */
[----:B------:R-:W2:Y:S02]  /*1df0*/  SYNCS.PHASECHK.TRANS64.TRYWAIT P0, [UR33+0x30], R3 ;  /* 0x00003003ff0075a7 */ /* 0x000ea40008001121 */
[----:B--2---:R-:W-:Y:S05]  /*1e00*/  @!P0 BRA `(.L_x_34) ;  /* 0x0000005800188947 */ /* 0x004fea0003800000 */
.L_x_33:
[----:B------:R2:W-:Y:S01]  /*1e10*/  @!P3 SYNCS.ARRIVE.TRANS64 RZ, [UR33], R2 ;  /* 0x00000002ffffb9a7 */ /* 0x0005e20008000021 */
[----:B------:R-:W-:Y:S04]  /*1e20*/  ULOP3.LUT UR5, UR31, 0x2, URZ, 0xfc, !UPT ;  /* 0x000000021f057892 */ /* 0x000fe8000f8efcff */
[----:B------:R-:W-:Y:S09]  /*1e30*/  UISETP.NE.AND UP0, UPT, UR5, 0x2, UPT ;  /* 0x000000020500788c */ /* 0x000ff2000bf05270 */
[----:B------:R-:W-:Y:S05]  /*1e40*/  BRA.U UP0, `(.L_x_35) ;  /* 0x0000000100047547 */ /* 0x000fea000b800000 */
[----:B------:R-:W-:Y:S05]  /*1e50*/  BPT.TRAP 0x1 ;  /* 0x000000040000795c */ /* 0x000fea0000300000 */
.L_x_35:
[----:B------:R-:W-:Y:S04]  /*1e60*/  BSSY.RECONVERGENT B0, `(.L_x_36) ;  /* 0x0000003000007945 */ /* 0x000fe80003800200 */
[----:B------:R-:W-:Y:S05]  /*1e70*/  @P2 BRA `(.L_x_37) ;  /* 0x0000000000042947 */ /* 0x000fea0003800000 */
[----:B------:R-:W-:Y:S05]  /*1e80*/  BPT.TRAP 0x1 ;  /* 0x000000040000795c */ /* 0x000fea0000300000 */
.L_x_37:
[----:B------:R-:W-:Y:S05]  /*1e90*/  BSYNC.RECONVERGENT B0 ;  /* 0x0000000000007941 */ /* 0x000fea0003800200 */
.L_x_36:
        /* <DEDUP_REMOVED lines=11> */
[----:B-1----:R-:W-:Y:S01]  /*1f50*/  SHF.L.U32 R0, R12, 0x1f, RZ ;  /* 0x0000001f0c007819 */ /* 0x002fe200000006ff */
[----:B------:R-:W-:Y:S02]  /*1f60*/  UIADD3 UR26, UPT, UPT, UR34, 0x80, URZ ;  /* 0x00000080221a7890 */ /* 0x000fe4000fffe0ff */
[----:B------:R-:W-:Y:S01]  /*1f70*/  UIADD3 UR24, UPT, UPT, UR24, 0x4a00, URZ ;  /* 0x00004a0018187890 */ /* 0x000fe2000fffe0ff */
[----:B------:R3:W4:Y:S01]  /*1f80*/  SYNCS.PHASECHK.TRANS64.TRYWAIT P0, [UR5+0x30], R0 ;  /* 0x00003000ff0075a7 */ /* 0x0007220008001105 */
[----:B------:R-:W-:Y:S01]  /*1f90*/  UMOV UR38, 0x0 ;  /* 0x0000000000267882 */ /* 0x000fe20000000000 */
[----:B------:R-:W-:Y:S01]  /*1fa0*/  UMOV UR39, 0x10000000 ;  /* 0x1000000000277882 */ /* 0x000fe20000000000 */
[----:B------:R-:W-:Y:S01]  /*1fb0*/  UIMAD UR5, UR6, 0x5000, UR4 ;  /* 0x00005000060578a4 */ /* 0x000fe2000f8e0204 */
[----:B------:R-:W-:Y:S01]  /*1fc0*/  UTMALDG.3D [UR32], [UR22], desc[UR38] ;  /* 0x00002620160075b4 */ /* 0x000fe20008011000 */
[----:B------:R-:W-:Y:S02]  /*1fd0*/  UIADD3 UR6, UP0, UPT, UR42, 0x180, URZ ;  /* 0x000001802a067890 */ /* 0x000fe4000ff1e0ff */
[----:B------:R-:W-:Y:S01]  /*1fe0*/  UIADD3 UR5, UPT, UPT, UR13, UR5, URZ ;  /* 0x000000050d057290 */ /* 0x000fe2000fffe0ff */
[----:B------:R-:W-:Y:S01]  /*1ff0*/  UMOV UR25, UR33 ;  /* 0x0000002100197c82 */ /* 0x000fe20008000000 */
[----:B------:R-:W-:Y:S01]  /*2000*/  UMOV UR27, UR35 ;  /* 0x00000023001b7c82 */ /* 0x000fe20008000000 */
[----:B------:R-:W-:Y:S01]  /*2010*/  UMOV UR28, UR36 ;  /* 0x00000024001c7c82 */ /* 0x000fe20008000000 */
[----:B------:R-:W-:Y:S01]  /*2020*/  UIADD3.X UR7, UPT, UPT, URZ, UR43, URZ, UP0, !UPT ;  /* 0x0000002bff077290 */ /* 0x000fe200087fe4ff */
[----:B------:R-:W-:Y:S01]  /*2030*/  UTMALDG.3D [UR24], [UR22], desc[UR38] ;  /* 0x00002618160075b4 */ /* 0x000fe20008011000 */
[----:B------:R-:W-:Y:S01]  /*2040*/  UIADD3 UR16, UPT, UPT, UR5, 0x1aa00, URZ ;  /* 0x0001aa0005107890 */ /* 0x000fe2000fffe0ff */
[----:B------:R-:W-:Y:S01]  /*2050*/  UMOV UR21, 0x30000 ;  /* 0x0003000000157882 */ /* 0x000fe20000000000 */
[----:B------:R-:W-:Y:S01]  /*2060*/  UMOV UR17, UR33 ;  /* 0x0000002100117c82 */ /* 0x000fe20008000000 */
[----:B------:R-:W-:Y:S01]  /*2070*/  UMOV UR20, UR36 ;  /* 0x0000002400147c82 */ /* 0x000fe20008000000 */
[----:B------:R-:W-:Y:S01]  /*2080*/  UMOV UR18, UR34 ;  /* 0x0000002200127c82 */ /* 0x000fe20008000000 */
[----:B------:R-:W-:Y:S01]  /*2090*/  UIADD3 UR8, UPT, UPT, UR5, 0x1d200, URZ ;  /* 0x0001d20005087890 */ /* 0x000fe2000fffe0ff */
[----:B------:R-:W-:Y:S03]  /*20a0*/  UMOV UR11, UR19 ;  /* 0x00000013000b7c82 */ /* 0x000fe60008000000 */
[----:B------:R-:W-:Y:S01]  /*20b0*/  UTMALDG.3D.MULTICAST [UR16], [UR6], UR21, desc[UR38] ;  /* 0x00002610060073b4 */ /* 0x000fe20008011815 */
[----:B------:R-:W-:Y:S01]  /*20c0*/  UIADD3 UR14, UPT, UPT, UR14, 0x1, URZ ;  /* 0x000000010e0e7890 */ /* 0x000fe2000fffe0ff */
[----:B------:R-:W-:Y:S01]  /*20d0*/  UMOV UR12, UR36 ;  /* 0x00000024000c7c82 */ /* 0x000fe20008000000 */
[----:B------:R-:W-:Y:S01]  /*20e0*/  UMOV UR9, UR33 ;  /* 0x0000002100097c82 */ /* 0x000fe20008000000 */
[----:B------:R-:W-:Y:S01]  /*20f0*/  UMOV UR10, UR26 ;  /* 0x0000001a000a7c82 */ /* 0x000fe20008000000 */
[----:B------:R-:W-:Y:S01]  /*2100*/  UISETP.NE.AND UP0, UPT, UR14, UR15, UPT ;  /* 0x0000000f0e00728c */ /* 0x000fe2000bf05270 */
[----:B------:R1:W-:Y:S02]  /*2110*/  UTMALDG.3D.MULTICAST [UR8], [UR6], UR21, desc[UR38] ;  /* 0x00002608060073b4 */ /* 0x0003e40008011815 */
[----:B-1----:R-:W-:Y:S06]  /*2120*/  UMOV UR6, UR29 ;  /* 0x0000001d00067c82 */ /* 0x002fec0008000000 */
[----:B---3--:R-:W-:Y:S05]  /*2130*/  BRA.U UP0, `(.L_x_38) ;  /* 0xfffffffd001c7547 */ /* 0x008fea000b83ffff */
.L_x_32:
[C---:B------:R-:W-:Y:S01]  /*2140*/  LEA R3, R11.reuse, UR13, 0x3 ;  /* 0x0000000d0b037c11 */ /* 0x040fe2000f8e18ff */
[----:B------:R-:W-:Y:S01]  /*2150*/  NOP ;  /* 0x0000000000007918 */ /* 0x000fe20000000000 */
[----:B-1----:R-:W-:Y:S02]  /*2160*/  SHF.L.U32 R0, R10, 0x1f, RZ ;  /* 0x0000001f0a007819 */ /* 0x002fe400000006ff */
[----:B------:R-:W-:Y:S02]  /*2170*/  LEA R5, R11, UR13, 0x4 ;  /* 0x0000000d0b057c11 */ /* 0x000fe4000f8e20ff */
[----:B--2-4-:R-:W1:Y:S02]  /*2180*/  SYNCS.PHASECHK.TRANS64.TRYWAIT P0, [R3+URZ+0x80], R0 ;  /* 0x00008000030075a7 */ /* 0x014e6400080011ff */
[----:B-1----:R-:W-:Y:S05]  /*2190*/  @!P0 BRA `(.L_x_39) ;  /* 0x00000054004c8947 */ /* 0x002fea0003800000 */
.L_x_106:
[----:B------:R-:W2:Y:S01]  /*21a0*/  LDS.128 R4, [R5+0x110] ;  /* 0x0001100005047984 */ /* 0x000ea20000000c00 */
[----:B------:R-:W-:Y:S01]  /*21b0*/  UISETP.GE.AND UP0, UPT, UR41, 0x1, UPT ;  /* 0x000000012900788c */ /* 0x000fe2000bf06270 */
[----:B------:R-:W-:Y:S01]  /*21c0*/  @!PT LDS RZ, [RZ] ;  /* 0x00000000fffff984 */ /* 0x000fe20000000800 */
[----:B------:R-:W-:Y:S01]  /*21d0*/  @!PT LDS RZ, [RZ] ;  /* 0x00000000fffff984 */ /* 0x000fe20000000800 */
[----:B------:R-:W-:Y:S01]  /*21e0*/  @!PT LDS RZ, [RZ] ;  /* 0x00000000fffff984 */ /* 0x000fe20000000800 */
[----:B------:R-:W-:Y:S01]  /*21f0*/  @!PT LDS RZ, [RZ] ;  /* 0x00000000fffff984 */ /* 0x000fe20000000800 */
[----:B------:R3:W-:Y:S06]  /*2200*/  MEMBAR.ALL.CTA ;  /* 0x0000000000007992 */ /* 0x0007ec0000008000 */
[----:B---3--:R-:W3:Y:S01]  /*2210*/  FENCE.VIEW.ASYNC.S ;  /* 0x00000000000073c6 */ /* 0x008ee20000000000 */
[----:B--2---:R-:W-:-:S13]  /*2220*/  LOP3.LUT P0, RZ, R6, 0x1, RZ, 0xc0, !PT ;  /* 0x0000000106ff7812 */ /* 0x004fda000780c0ff */
[----:B---3--:R-:W-:Y:S01]  /*2230*/  VOTEU.ANY UP1, P0 ;  /* 0x0000000000ff7886 */ /* 0x008fe20000020100 */
[----:B------:R-:W-:-:S13]  /*2240*/  PLOP3.LUT P0, PT, PT, PT, UP1, 0x80, 0x8 ;  /* 0x000000000008781c */ /* 0x000fda0003f0f018 */
[----:B-1----:R-:W-:Y:S02]  /*2250*/  @P0 LOP3.LUT R0, R5, 0xffff, RZ, 0xc0, !PT ;  /* 0x0000ffff05000812 */ /* 0x002fe400078ec0ff */
[----:B------:R-:W-:Y:S02]  /*2260*/  @P0 MOV R2, R4 ;  /* 0x0000000400020202 */ /* 0x000fe40000000f00 */
[----:B------:R-:W-:Y:S01]  /*2270*/  @P0 R2UR UR6, R0 ;  /* 0x00000000000602ca */ /* 0x000fe200000e0000 */
[----:B------:R-:W-:Y:S01]  /*2280*/  VIADD R0, R3, 0x90 ;  /* 0x0000009003007836 */ /* 0x000fe20000000000 */
[----:B------:R-:W-:Y:S02]  /*2290*/  @P0 SHF.R.U32.HI R4, RZ, 0x10, R5 ;  /* 0x00000010ff040819 */ /* 0x000fe40000011605 */
[----:B------:R-:W-:Y:S02]  /*22a0*/  @P0 R2UR UR7, R2 ;  /* 0x00000000020702ca */ /* 0x000fe400000e0000 */
[----:B------:R-:W-:-:S02]  /*22b0*/  PRMT R0, RZ, 0x654, R0 ;  /* 0x00000654ff007816 */ /* 0x000fc40000000000 */
[----:B------:R-:W-:Y:S02]  /*22c0*/  @P0 R2UR UR5, R4 ;  /* 0x00000000040502ca */ /* 0x000fe400000e0000 */
[----:B------:R1:W-:Y:S03]  /*22d0*/  SYNCS.ARRIVE.TRANS64.RED.A1T0 RZ, [R0+URZ], RZ ;  /* 0x000000ff00ff79a7 */ /* 0x0003e600081004ff */
[----:B------:R-:W-:-:S04]  /*22e0*/  @UP1 UMOV UR40, UR6 ;  /* 0x0000000600281c82 */ /* 0x000fc80008000000 */
[----:B------:R-:W-:-:S04]  /*22f0*/  @UP1 UMOV UR44, UR7 ;  /* 0x00000007002c1c82 */ /* 0x000fc80008000000 */
[----:B------:R-:W-:Y:S01]  /*2300*/  @UP1 UMOV UR36, UR5 ;  /* 0x0000000500241c82 */ /* 0x000fe20008000000 */
[----:B------:R-:W-:Y:S05]  /*2310*/  BRA.U !UP0, `(.L_x_40) ;  /* 0x0000000108d47547 */ /* 0x000fea000b800000 */
[----:B------:R-:W2:Y:S01]  /*2320*/  LDCU.128 UR16, c[0x0][0xb10] ;  /* 0x00016200ff1077ac */ /* 0x000ea20008000c00 */
[----:B------:R-:W3:Y:S01]  /*2330*/  LDCU UR12, c[0x0][0xb20] ;  /* 0x00016400ff0c77ac */ /* 0x000ee20008000800 */
[----:B------:R-:W4:Y:S01]  /*2340*/  LDCU UR22, c[0x0][0xb0c] ;  /* 0x00016180ff1677ac */ /* 0x000f220008000800 */
[----:B------:R-:W1:Y:S01]  /*2350*/  LDCU.64 UR8, c[0x0][0xb28] ;  /* 0x00016500ff0877ac */ /* 0x000e620008000a00 */
[----:B------:R-:W-:Y:S02]  /*2360*/  UISETP.NE.AND UP3, UPT, UR41, 0x1, UPT ;  /* 0x000000012900788c */ /* 0x000fe4000bf65270 */
[----:B--2---:R-:W-:Y:S02]  /*2370*/  UIMAD.WIDE.U32 UR10, UR45, UR19, URZ ;  /* 0x000000132d0a72a5 */ /* 0x004fe4000f8e00ff */
[----:B------:R-:W-:Y:S02]  /*2380*/  UIMAD.WIDE.U32 UR6, UR46, UR16, URZ ;  /* 0x000000102e0672a5 */ /* 0x000fe4000f8e00ff */
[----:B------:R-:W-:-:S02]  /*2390*/  UISETP.NE.AND UP0, UPT, UR18, 0x1, UPT ;  /* 0x000000011200788c */ /* 0x000fc4000bf05270 */
[----:B------:R-:W-:Y:S01]  /*23a0*/  UIMAD.WIDE.U32 UR20, UR40, UR19, URZ ;  /* 0x00000013281472a5 */ /* 0x000fe2000f8e00ff */
[----:B------:R-:W-:Y:S02]  /*23b0*/  UMOV UR10, UR11 ;  /* 0x0000000b000a7c82 */ /* 0x000fe40008000000 */
[----:B------:R-:W-:Y:S01]  /*23c0*/  UMOV UR6, UR7 ;  /* 0x0000000700067c82 */ /* 0x000fe20008000000 */
[----:B---3--:R-:W-:Y:S02]  /*23d0*/  USHF.R.U32.HI UR10, URZ, UR12, UR10 ;  /* 0x0000000cff0a7299 */ /* 0x008fe4000801160a */
[----:B------:R-:W-:Y:S02]  /*23e0*/  USHF.R.U32.HI UR7, URZ, UR17, UR6 ;  /* 0x00000011ff077299 */ /* 0x000fe40008011606 */
[----:B----4-:R-:W-:Y:S02]  /*23f0*/  UISETP.NE.AND UP2, UPT, UR22, 0x1, UPT ;  /* 0x000000011600788c */ /* 0x010fe4000bf45270 */
[----:B------:R-:W-:-:S02]  /*2400*/  USEL UR6, UR45, UR10, !UP0 ;  /* 0x0000000a2d067287 */ /* 0x000fc4000c000000 */
[----:B------:R-:W-:Y:S02]  /*2410*/  USEL UR7, UR46, UR7, !UP2 ;  /* 0x000000072e077287 */ /* 0x000fe4000d000000 */
[----:B-1----:R-:W-:Y:S01]  /*2420*/  UIMAD.WIDE.U32 UR10, UR6, UR8, URZ ;  /* 0x00000008060a72a5 */ /* 0x002fe2000f8e00ff */
[----:B------:R-:W-:Y:S01]  /*2430*/  UMOV UR5, UR21 ;  /* 0x0000001500057c82 */ /* 0x000fe20008000000 */
[----:B------:R-:W-:Y:S02]  /*2440*/  UIMAD.WIDE.U32 UR14, UR44, UR16, URZ ;  /* 0x000000102c0e72a5 */ /* 0x000fe4000f8e00ff */
[----:B------:R-:W-:-:S03]  /*2450*/  UIMAD.WIDE.U32 UR20, UR7, UR8, URZ ;  /* 0x00000008071472a5 */ /* 0x000fc6000f8e00ff */
[----:B------:R-:W-:Y:S01]  /*2460*/  UMOV UR10, UR11 ;  /* 0x0000000b000a7c82 */ /* 0x000fe20008000000 */
[----:B------:R-:W-:Y:S02]  /*2470*/  USHF.R.U32.HI UR5, URZ, UR12, UR5 ;  /* 0x0000000cff057299 */ /* 0x000fe40008011605 */
[----:B------:R-:W-:Y:S01]  /*2480*/  @UP3 USHF.R.U32.HI UR6, URZ, UR9, UR10 ;  /* 0x00000009ff063299 */ /* 0x000fe2000801160a */
[----:B------:R-:W-:Y:S01]  /*2490*/  UMOV UR14, UR15 ;  /* 0x0000000f000e7c82 */ /* 0x000fe20008000000 */
[----:B------:R-:W-:Y:S01]  /*24a0*/  UMOV UR20, UR21 ;  /* 0x0000001500147c82 */ /* 0x000fe20008000000 */
[----:B------:R-:W-:Y:S02]  /*24b0*/  USHF.R.U32.HI UR17, URZ, UR17, UR14 ;  /* 0x00000011ff117299 */ /* 0x000fe4000801160e */
[----:B------:R-:W-:Y:S02]  /*24c0*/  USEL UR5, UR40, UR5, !UP0 ;  /* 0x0000000528057287 */ /* 0x000fe4000c000000 */
[----:B------:R-:W-:-:S02]  /*24d0*/  @UP3 USHF.R.U32.HI UR7, URZ, UR9, UR20 ;  /* 0x00000009ff073299 */ /* 0x000fc40008011614 */
[----:B------:R-:W-:Y:S02]  /*24e0*/  UIMAD UR10, UR41, UR6, URZ ;  /* 0x00000006290a72a4 */ /* 0x000fe4000f8e02ff */
[----:B------:R-:W-:Y:S02]  /*24f0*/  USEL UR6, UR44, UR17, !UP2 ;  /* 0x000000112c067287 */ /* 0x000fe4000d000000 */
[----:B------:R-:W-:Y:S02]  /*2500*/  UIMAD UR12, UR41, UR7, URZ ;  /* 0x00000007290c72a4 */ /* 0x000fe4000f8e02ff */
[----:B------:R-:W-:Y:S02]  /*2510*/  UISETP.GE.AND UP0, UPT, UR5, UR10, UPT ;  /* 0x0000000a0500728c */ /* 0x000fe4000bf06270 */
[----:B------:R-:W-:Y:S02]  /*2520*/  UIMAD.WIDE.U32 UR10, UR5, UR8, URZ ;  /* 0x00000008050a72a5 */ /* 0x000fe4000f8e00ff */
[----:B------:R-:W-:-:S02]  /*2530*/  UISETP.GE.OR UP0, UPT, UR6, UR12, UP0 ;  /* 0x0000000c0600728c */ /* 0x000fc40008706670 */
[----:B------:R-:W-:Y:S02]  /*2540*/  UIMAD.WIDE.U32 UR14, UR6, UR8, URZ ;  /* 0x00000008060e72a5 */ /* 0x000fe4000f8e00ff */
[----:B------:R-:W-:Y:S01]  /*2550*/  UIADD3 UR12, UPT, UPT, -UR6, URZ, URZ ;  /* 0x000000ff060c7290 */ /* 0x000fe2000fffe1ff */
[----:B------:R-:W-:Y:S01]  /*2560*/  UMOV UR10, UR11 ;  /* 0x0000000b000a7c82 */ /* 0x000fe20008000000 */
[----:B------:R-:W-:Y:S02]  /*2570*/  UIADD3 UR11, UPT, UPT, -UR5, URZ, URZ ;  /* 0x000000ff050b7290 */ /* 0x000fe4000fffe1ff */
[----:B------:R-:W-:-:S03]  /*2580*/  USHF.R.U32.HI UR10, URZ, UR9, UR10 ;  /* 0x00000009ff0a7299 */ /* 0x000fc6000801160a */
[----:B------:R-:W-:Y:S01]  /*2590*/  @!UP0 UMOV UR8, UR15 ;  /* 0x0000000f00088c82 */ /* 0x000fe20008000000 */
[----:B------:R-:W-:Y:S02]  /*25a0*/  UIMAD UR11, UR18, UR11, UR40 ;  /* 0x0000000b120b72a4 */ /* 0x000fe4000f8e0228 */
[----:B------:R-:W-:Y:S02]  /*25b0*/  USEL UR10, UR5, UR10, !UP3 ;  /* 0x0000000a050a7287 */ /* 0x000fe4000d800000 */
[----:B------:R-:W-:Y:S02]  /*25c0*/  @!UP0 USHF.R.U32.HI UR8, URZ, UR9, UR8 ;  /* 0x00000009ff088299 */ /* 0x000fe40008011608 */
[----:B------:R-:W-:Y:S02]  /*25d0*/  UIADD3 UR9, UPT, UPT, -UR10, URZ, URZ ;  /* 0x000000ff0a097290 */ /* 0x000fe4000fffe1ff */
[----:B------:R-:W-:Y:S02]  /*25e0*/  @!UP0 USEL UR8, UR6, UR8, !UP3 ;  /* 0x0000000806088287 */ /* 0x000fe4000d800000 */
[----:B------:R-:W-:-:S02]  /*25f0*/  UIMAD UR9, UR41, UR9, UR5 ;  /* 0x00000009290972a4 */ /* 0x000fc4000f8e0205 */
[----:B------:R-:W-:Y:S02]  /*2600*/  @!UP0 UIADD3 UR10, UPT, UPT, UR10, -UR8, URZ ;  /* 0x800000080a0a8290 */ /* 0x000fe4000fffe0ff */
[----:B------:R-:W-:Y:S02]  /*2610*/  @!UP0 UIMAD UR8, UR9, UR7, UR8 ;  /* 0x00000007090882a4 */ /* 0x000fe4000f8e0208 */
[----:B------:R-:W-:Y:S02]  /*2620*/  @!UP0 UIMAD UR5, UR41, UR10, UR6 ;  /* 0x0000000a290582a4 */ /* 0x000fe4000f8e0206 */
[----:B------:R-:W-:Y:S02]  /*2630*/  UIMAD UR7, UR22, UR12, UR44 ;  /* 0x0000000c160772a4 */ /* 0x000fe4000f8e022c */
[----:B------:R-:W-:Y:S01]  /*2640*/  UIMAD UR40, UR5, UR18, UR11 ;  /* 0x00000012052872a4 */ /* 0x000fe2000f8e020b */
[----:B------:R-:W-:Y:S02]  /*2650*/  @!UP0 UMOV UR6, UR8 ;  /* 0x0000000800068c82 */ /* 0x000fe40008000000 */
[----:B------:R-:W-:-:S12]  /*2660*/  UIMAD UR44, UR6, UR22, UR7 ;  /* 0x00000016062c72a4 */ /* 0x000fd8000f8e0207 */
.L_x_40:
[----:B------:R-:W2:Y:S02]  /*2670*/  LDCU UR5, c[0x0][0xb30] ;  /* 0x00016600ff0577ac */ /* 0x000ea40008000800 */
[----:B--2---:R-:W-:-:S09]  /*2680*/  UISETP.NE.AND UP0, UPT, UR5, 0x1, UPT ;  /* 0x000000010500788c */ /* 0x004fd2000bf05270 */
[----:B------:R-:W-:Y:S05]  /*2690*/  BRA.U UP0, `(.L_x_41) ;  /* 0x0000000100447547 */ /* 0x000fea000b800000 */
[----:B------:R-:W2:Y:S01]  /*26a0*/  LDCU.128 UR16, c[0x0][0xb10] ;  /* 0x00016200ff1077ac */ /* 0x000ea20008000c00 */
[----:B------:R-:W3:Y:S01]  /*26b0*/  LDCU UR10, c[0x0][0xb0c] ;  /* 0x00016180ff0a77ac */ /* 0x000ee20008000800 */
[----:B------:R-:W4:Y:S01]  /*26c0*/  LDCU UR11, c[0x0][0xb20] ;  /* 0x00016400ff0b77ac */ /* 0x000f220008000800 */
[----:B--2---:R-:W-:Y:S02]  /*26d0*/  UIMAD.WIDE.U32 UR8, UR44, UR16, URZ ;  /* 0x000000102c0872a5 */ /* 0x004fe4000f8e00ff */
[----:B------:R-:W-:Y:S02]  /*26e0*/  UIMAD.WIDE.U32 UR6, UR40, UR19, URZ ;  /* 0x00000013280672a5 */ /* 0x000fe4000f8e00ff */
[----:B---3--:R-:W-:Y:S02]  /*26f0*/  UISETP.NE.AND UP2, UPT, UR10, 0x1, UPT ;  /* 0x000000010a00788c */ /* 0x008fe4000bf45270 */
[----:B------:R-:W-:Y:S01]  /*2700*/  UISETP.NE.AND UP0, UPT, UR18, 0x1, UPT ;  /* 0x000000011200788c */ /* 0x000fe2000bf05270 */
[----:B------:R-:W-:-:S02]  /*2710*/  UMOV UR8, UR9 ;  /* 0x0000000900087c82 */ /* 0x000fc40008000000 */
[----:B------:R-:W-:Y:S01]  /*2720*/  UMOV UR5, UR7 ;  /* 0x0000000700057c82 */ /* 0x000fe20008000000 */
[----:B------:R-:W-:Y:S02]  /*2730*/  USHF.R.U32.HI UR17, URZ, UR17, UR8 ;  /* 0x00000011ff117299 */ /* 0x000fe40008011608 */
[----:B----4-:R-:W-:Y:S02]  /*2740*/  USHF.R.U32.HI UR5, URZ, UR11, UR5 ;  /* 0x0000000bff057299 */ /* 0x010fe40008011605 */
[----:B------:R-:W-:Y:S02]  /*2750*/  USEL UR6, UR44, UR17, !UP2 ;  /* 0x000000112c067287 */ /* 0x000fe4000d000000 */
[----:B------:R-:W-:-:S04]  /*2760*/  USEL UR5, UR40, UR5, !UP0 ;  /* 0x0000000528057287 */ /* 0x000fc8000c000000 */
[----:B------:R-:W-:Y:S02]  /*2770*/  UIADD3 UR7, UPT, UPT, UR6, -UR5, URZ ;  /* 0x8000000506077290 */ /* 0x000fe4000fffe0ff */
[----:B------:R-:W-:Y:S02]  /*2780*/  UIADD3 UR5, UPT, UPT, -UR6, UR5, URZ ;  /* 0x0000000506057290 */ /* 0x000fe4000fffe1ff */
[----:B------:R-:W-:Y:S02]  /*2790*/  UIMAD UR40, UR7, UR18, UR40 ;  /* 0x00000012072872a4 */ /* 0x000fe4000f8e0228 */
[----:B------:R-:W-:-:S12]  /*27a0*/  UIMAD UR44, UR5, UR10, UR44 ;  /* 0x0000000a052c72a4 */ /* 0x000fd8000f8e022c */
.L_x_41:
[----:B------:R-:W-:Y:S01]  /*27b0*/  VIADD R11, R11, 0x1 ;  /* 0x000000010b0b7836 */ /* 0x000fe20000000000 */
[----:B------:R-:W-:Y:S02]  /*27c0*/  R2UR UR6, R90 ;  /* 0x000000005a0672ca */ /* 0x000fe400000e0000 */
[----:B------:R-:W-:Y:S02]  /*27d0*/  R2UR UR5, R89 ;  /* 0x00000000590572ca */ /* 0x000fe400000e0000 */
[C---:B------:R-:W-:Y:S02]  /*27e0*/  ISETP.NE.AND P0, PT, R11.reuse, 0x2, PT ;  /* 0x000000020b00780c */ /* 0x040fe40003f05270 */
[----:B------:R-:W-:Y:S02]  /*27f0*/  PLOP3.LUT P1, PT, PT, PT, PT, 0x80, 0x8 ;  /* 0x000000000008781c */ /* 0x000fe40003f2f070 */
[----:B------:R-:W-:Y:S02]  /*2800*/  SEL R3, RZ, 0x1, P0 ;  /* 0x00000001ff037807 */ /* 0x000fe40000000000 */
[----:B------:R-:W-:-:S02]  /*2810*/  SEL R11, R11, RZ, P0 ;  /* 0x000000ff0b0b7207 */ /* 0x000fc40000000000 */
[----:B------:R-:W-:Y:S01]  /*2820*/  LOP3.LUT R10, R10, R3, RZ, 0x3c, !PT ;  /* 0x000000030a0a7212 */ /* 0x000fe200078e3cff */
[----:B------:R-:W-:Y:S02]  /*2830*/  UIADD3 UR48, UPT, UPT, UR44, UR6, URZ ;  /* 0x000000062c307290 */ /* 0x000fe4000fffe0ff */
[----:B------:R-:W-:Y:S01]  /*2840*/  UIADD3 UR49, UPT, UPT, UR40, UR5, URZ ;  /* 0x0000000528317290 */ /* 0x000fe2000fffe0ff */
[----:B------:R-:W-:Y:S11]  /*2850*/  BRA.U UP1, `(.L_x_42) ;  /* 0xffffffed01dc7547 */ /* 0x000ff6000b83ffff */
[----:B------:R-:W-:Y:S01]  /*2860*/  UIADD3 UR13, UPT, UPT, UR13, 0x30, URZ ;  /* 0x000000300d0d7890 */ /* 0x000fe2000fffe0ff */
[----:B------:R-:W-:-:S03]  /*2870*/  SHF.L.U32 R3, R12, 0x1f, RZ ;  /* 0x0000001f0c037819 */ /* 0x000fc600000006ff */
[----:B------:R-:W-:-:S09]  /*2880*/  ULEA UR4, UR29, UR13, 0x3 ;  /* 0x0000000d1d047291 */ /* 0x000fd2000f8e18ff */
[----:B------:R-:W2:Y:S02]  /*2890*/  SYNCS.PHASECHK.TRANS64.TRYWAIT P0, [UR4], R3 ;  /* 0x00000003ff0075a7 */ /* 0x000ea40008001104 */
[----:B--2---:R-:W-:Y:S05]  /*28a0*/  @!P0 BRA `(.L_x_43) ;  /* 0x0000004c009c8947 */ /* 0x004fea0003800000 */
.L_x_108:
[----:B------:R-:W-:-:S04]  /*28b0*/  UIADD3 UR4, UPT, UPT, UR29, 0x1, URZ ;  /* 0x000000011d047890 */ /* 0x000fc8000fffe0ff */
[----:B------:R-:W-:-:S04]  /*28c0*/  UISETP.NE.AND UP0, UPT, UR4, 0x6, UPT ;  /* 0x000000060400788c */ /* 0x000fc8000bf05270 */
[----:B------:R-:W-:Y:S02]  /*28d0*/  USEL UR6, URZ, 0x1, UP0 ;  /* 0x00000001ff067887 */ /* 0x000fe40008000000 */
[----:B------:R-:W-:-:S04]  /*28e0*/  USEL UR4, UR4, URZ, UP0 ;  /* 0x000000ff04047287 */ /* 0x000fc80008000000 */
[----:B------:R-:W-:Y:S01]  /*28f0*/  ULEA UR5, UR4, UR13, 0x3 ;  /* 0x0000000d04057291 */ /* 0x000fe2000f8e18ff */
[----:B------:R-:W-:-:S04]  /*2900*/  LOP3.LUT R2, R12, UR6, RZ, 0x3c, !PT ;  /* 0x000000060c027c12 */ /* 0x000fc8000f8e3cff */
[----:B-1----:R-:W-:-:S04]  /*2910*/  SHF.L.U32 R3, R2, 0x1f, RZ ;  /* 0x0000001f02037819 */ /* 0x002fc800000006ff */
[----:B------:R-:W1:Y:S02]  /*2920*/  SYNCS.PHASECHK.TRANS64.TRYWAIT P0, [UR5], R3 ;  /* 0x00000003ff0075a7 */ /* 0x000e640008001105 */
[----:B-1----:R-:W-:Y:S05]  /*2930*/  @!P0 BRA `(.L_x_44) ;  /* 0x0000004c00908947 */ /* 0x002fea0003800000 */
.L_x_110:
        /* <DEDUP_REMOVED lines=9> */
.L_x_112:
        /* <DEDUP_REMOVED lines=9> */
.L_x_114:
        /* <DEDUP_REMOVED lines=9> */
.L_x_116:
[----:B------:R-:W-:-:S04]  /*2af0*/  UIADD3 UR4, UPT, UPT, UR4, 0x1, URZ ;  /* 0x0000000104047890 */ /* 0x000fc8000fffe0ff */
[----:B------:R-:W-:-:S04]  /*2b00*/  UISETP.NE.AND UP0, UPT, UR4, 0x6, UPT ;  /* 0x000000060400788c */ /* 0x000fc8000bf05270 */
[----:B------:R-:W-:Y:S02]  /*2b10*/  USEL UR5, URZ, 0x1, UP0 ;  /* 0x00000001ff057887 */ /* 0x000fe40008000000 */
[----:B------:R-:W-:-:S04]  /*2b20*/  USEL UR4, UR4, URZ, UP0 ;  /* 0x000000ff04047287 */ /* 0x000fc80008000000 */
[----:B------:R-:W-:Y:S01]  /*2b30*/  ULEA UR4, UR4, UR13, 0x3 ;  /* 0x0000000d04047291 */ /* 0x000fe2000f8e18ff */
[----:B-1----:R-:W-:-:S04]  /*2b40*/  LOP3.LUT R3, R2, UR5, RZ, 0x3c, !PT ;  /* 0x0000000502037c12 */ /* 0x002fc8000f8e3cff */
[----:B------:R-:W-:Y:S01]  /*2b50*/  SHF.L.U32 R3, R3, 0x1f, RZ ;  /* 0x0000001f03037819 */ /* 0x000fe200000006ff */
[----:B------:R-:W-:-:S07]  /*2b60*/  IMAD.U32 R0, RZ, RZ, UR4 ;  /* 0x00000004ff007e24 */ /* 0x000fce000f8e00ff */
.L_x_48:
[----:B-1----:R1:W2:Y:S02]  /*2b70*/  SYNCS.PHASECHK.TRANS64.TRYWAIT P0, [R0+URZ], R3 ;  /* 0x00000003000075a7 */ /* 0x0022a400080011ff */
[----:B--2---:R-:W-:Y:S05]  /*2b80*/  @!P0 NANOSLEEP.SYNCS 0x989680 ;  /* 0x009896800000895d */ /* 0x004fea0003900000 */
[----:B------:R-:W2:Y:S02]  /*2b90*/  @!P0 SYNCS.PHASECHK.TRANS64 P0, [R0+URZ], R3 ;  /* 0x00000003000085a7 */ /* 0x000ea400080010ff */
[----:B--2---:R-:W-:Y:S05]  /*2ba0*/  @P0 EXIT ;  /* 0x000000000000094d */ /* 0x004fea0003800000 */
[----:B------:R-:W-:Y:S05]  /*2bb0*/  BRA `(.L_x_48) ;  /* 0xfffffffc00ec7947 */ /* 0x000fea000383ffff */
.L_x_22:
[----:B------:R-:W-:-:S04]  /*2bc0*/  UISETP.NE.AND UP0, UPT, UR51, URZ, UPT ;  /* 0x000000ff3300728c */ /* 0x000fc8000bf05270 */
[----:B------:R-:W-:-:S09]  /*2bd0*/  UISETP.NE.OR UP0, UPT, UR20, 0x1, UP0 ;  /* 0x000000011400788c */ /* 0x000fd20008705670 */
[----:B------:R-:W-:Y:S05]  /*2be0*/  BRA.U UP0, `(.L_x_49) ;  /* 0x0000000500487547 */ /* 0x000fea000b800000 */
[----:B------:R-:W-:Y:S01]  /*2bf0*/  ISETP.GE.U32.AND P2, PT, R0, 0x2, PT ;  /* 0x000000020000780c */ /* 0x000fe20003f46070 */
[----:B------:R-:W-:Y:S01]  /*2c00*/  IMAD.MOV.U32 R12, RZ, RZ, 0x1 ;  /* 0x00000001ff0c7424 */ /* 0x000fe200078e00ff */
[----:B------:R-:W-:Y:S02]  /*2c10*/  CS2R R10, SRZ ;  /* 0x00000000000a7805 */ /* 0x000fe4000001ff00 */
[----:B------:R-:W-:Y:S01]  /*2c20*/  CS2R R8, SRZ ;  /* 0x0000000000087805 */ /* 0x000fe2000001ff00 */
[----:B------:R-:W-:Y:S01]  /*2c30*/  UMOV UR6, 0x400 ;  /* 0x0000040000067882 */ /* 0x000fe20000000000 */
[----:B------:R-:W-:Y:S01]  /*2c40*/  UMOV UR5, URZ ;  /* 0x000000ff00057c82 */ /* 0x000fe20008000000 */
[----:B------:R-:W-:-:S12]  /*2c50*/  ULEA UR6, UR51, UR6, 0x18 ;  /* 0x0000000633067291 */ /* 0x000fd8000f8ec0ff */
.L_x_53:
[----:B------:R-:W-:Y:S02]  /*2c60*/  LEA R2, R8, UR6, 0x3 ;  /* 0x0000000608027c11 */ /* 0x000fe4000f8e18ff */
[----:B------:R-:W-:-:S03]  /*2c70*/  SHF.L.U32 R5, R9, 0x1f, RZ ;  /* 0x0000001f09057819 */ /* 0x000fc600000006ff */
[----:B------:R-:W-:Y:S01]  /*2c80*/  VIADD R4, R2, 0xf0 ;  /* 0x000000f002047836 */ /* 0x000fe20000000000 */
[----:B------:R-:W2:Y:S02]  /*2c90*/  SYNCS.PHASECHK.TRANS64.TRYWAIT P0, [R2+URZ+0xe0], R5 ;  /* 0x0000e005020075a7 */ /* 0x000ea400080011ff */
[----:B--2---:R-:W-:Y:S05]  /*2ca0*/  @!P0 BRA `(.L_x_50) ;  /* 0x0000004c00148947 */ /* 0x004fea0003800000 */
.L_x_117:
[----:B------:R-:W-:Y:S01]  /*2cb0*/  ULEA UR4, UR5, UR6, 0x3 ;  /* 0x0000000605047291 */ /* 0x000fe2000f8e18ff */
[----:B------:R-:W-:Y:S02]  /*2cc0*/  PRMT R4, RZ, 0x654, R4 ;  /* 0x00000654ff047816 */ /* 0x000fe40000000004 */
[----:B--2---:R-:W-:Y:S01]  /*2cd0*/  SHF.L.U32 R5, R12, 0x1f, RZ ;  /* 0x0000001f0c057819 */ /* 0x004fe200000006ff */
[----:B------:R-:W-:Y:S01]  /*2ce0*/  UIADD3 UR7, UPT, UPT, UR4, 0x80, URZ ;  /* 0x0000008004077890 */ /* 0x000fe2000fffe0ff */
[----:B------:R2:W-:Y:S05]  /*2cf0*/  SYNCS.ARRIVE.TRANS64.RED.A1T0 RZ, [R4+URZ], RZ ;  /* 0x000000ff04ff79a7 */ /* 0x0005ea00081004ff */
[----:B------:R-:W-:Y:S01]  /*2d00*/  IMAD.U32 R7, RZ, RZ, UR7 ;  /* 0x00000007ff077e24 */ /* 0x000fe2000f8e00ff */
[----:B------:R-:W3:Y:S04]  /*2d10*/  SYNCS.PHASECHK.TRANS64.TRYWAIT P0, [UR4+0x90], R5 ;  /* 0x00009005ff0075a7 */ /* 0x000ee80008001104 */
[----:B------:R-:W-:Y:S01]  /*2d20*/  PRMT R6, R0, 0x654, R7 ;  /* 0x0000065400067816 */ /* 0x000fe20000000007 */
[----:B--2---:R-:W-:Y:S01]  /*2d30*/  @!P2 IMAD.MOV.U32 R4, RZ, RZ, 0x10 ;  /* 0x00000010ff04a424 */ /* 0x004fe200078e00ff */
[----:B---3--:R-:W-:Y:S06]  /*2d40*/  @!P0 BRA `(.L_x_51) ;  /* 0x0000004c00008947 */ /* 0x008fec0003800000 */
.L_x_119:
[----:B------:R-:W-:Y:S01]  /*2d50*/  ULEA UR8, UR5, UR6, 0x4 ;  /* 0x0000000605087291 */ /* 0x000fe2000f8e20ff */
[----:B------:R-:W-:Y:S01]  /*2d60*/  SEL R3, R6, R3, !P2 ;  /* 0x0000000306037207 */ /* 0x000fe20005000000 */
[----:B------:R-:W-:Y:S01]  /*2d70*/  UIADD3 UR9, UPT, UPT, UR4, 0x80, URZ ;  /* 0x0000008004097890 */ /* 0x000fe2000fffe0ff */
[----:B--2---:R-:W-:Y:S01]  /*2d80*/  LEA R2, R11, UR6, 0x3 ;  /* 0x000000060b027c11 */ /* 0x004fe2000f8e18ff */
[----:B------:R-:W-:Y:S01]  /*2d90*/  UIADD3 UR8, UPT, UPT, UR8, 0x110, URZ ;  /* 0x0000011008087890 */ /* 0x000fe2000fffe0ff */
[----:B------:R-:W-:Y:S01]  /*2da0*/  SHF.L.U32 R5, R10, 0x1f, RZ ;  /* 0x0000001f0a057819 */ /* 0x000fe200000006ff */
[----:B------:R2:W-:Y:S01]  /*2db0*/  @!P2 SYNCS.ARRIVE.TRANS64.RED RZ, [R3+URZ], R4 ;  /* 0x0000000403ffa9a7 */ /* 0x0005e200080004ff */
[----:B------:R-:W-:Y:S01]  /*2dc0*/  UIADD3 UR4, UPT, UPT, UR5, 0x1, URZ ;  /* 0x0000000105047890 */ /* 0x000fe2000fffe0ff */
[----:B------:R-:W-:-:S03]  /*2dd0*/  VIADD R8, R8, 0x1 ;  /* 0x0000000108087836 */ /* 0x000fc60000000000 */
[----:B------:R-:W-:Y:S02]  /*2de0*/  UISETP.NE.AND UP0, UPT, UR4, 0x2, UPT ;  /* 0x000000020400788c */ /* 0x000fe4000bf05270 */
[----:B------:R-:W-:Y:S06]  /*2df0*/  UGETNEXTWORKID.BROADCAST [UR8], [UR9] ;  /* 0x00000000080073ca */ /* 0x000fec0008000100 */
[----:B------:R-:W-:Y:S01]  /*2e00*/  USEL UR7, URZ, 0x1, UP0 ;  /* 0x00000001ff077887 */ /* 0x000fe20008000000 */
[----:B------:R-:W-:Y:S01]  /*2e10*/  ISETP.NE.AND P0, PT, R8, 0x2, PT ;  /* 0x000000020800780c */ /* 0x000fe20003f05270 */
[----:B------:R-:W-:Y:S01]  /*2e20*/  USEL UR5, UR4, URZ, UP0 ;  /* 0x000000ff04057287 */ /* 0x000fe20008000000 */
[----:B------:R-:W3:Y:S03]  /*2e30*/  SYNCS.PHASECHK.TRANS64.TRYWAIT P1, [R2+URZ+0x80], R5 ;  /* 0x00008005020075a7 */ /* 0x000ee600080211ff */
[----:B------:R-:W-:Y:S01]  /*2e40*/  LOP3.LUT R12, R12, UR7, RZ, 0x3c, !PT ;  /* 0x000000070c0c7c12 */ /* 0x000fe2000f8e3cff */
[----:B--23--:R-:W-:Y:S07]  /*2e50*/  @!P1 BRA `(.L_x_52) ;  /* 0x0000004800d49947 */ /* 0x00cfee0003800000 */
.L_x_120:
[C---:B------:R-:W-:Y:S01]  /*2e60*/  LEA R4, R11.reuse, UR6, 0x4 ;  /* 0x000000060b047c11 */ /* 0x040fe2000f8e20ff */
[----:B--2---:R-:W-:Y:S01]  /*2e70*/  VIADD R2, R2, 0x90 ;  /* 0x0000009002027836 */ /* 0x004fe20000000000 */
[----:B------:R-:W-:Y:S01]  /*2e80*/  SEL R8, R8, RZ, P0 ;  /* 0x000000ff08087207 */ /* 0x000fe20000000000 */
[----:B------:R-:W-:-:S03]  /*2e90*/  VIADD R11, R11, 0x1 ;  /* 0x000000010b0b7836 */ /* 0x000fc60000000000 */
[----:B------:R-:W2:Y:S01]  /*2ea0*/  LDS.128 R4, [R4+0x110] ;  /* 0x0001100004047984 */ /* 0x000ea20000000c00 */
[----:B------:R-:W-:Y:S02]  /*2eb0*/  PRMT R2, RZ, 0x654, R2 ;  /* 0x00000654ff027816 */ /* 0x000fe40000000002 */
[C---:B------:R-:W-:Y:S01]  /*2ec0*/  ISETP.NE.AND P1, PT, R11.reuse, 0x2, PT ;  /* 0x000000020b00780c */ /* 0x040fe20003f25270 */
[----:B------:R-:W-:Y:S01]  /*2ed0*/  @!PT LDS RZ, [RZ] ;  /* 0x00000000fffff984 */ /* 0x000fe20000000800 */
[----:B------:R-:W-:Y:S01]  /*2ee0*/  @!PT LDS RZ, [RZ] ;  /* 0x00000000fffff984 */ /* 0x000fe20000000800 */
[----:B------:R-:W-:Y:S01]  /*2ef0*/  @!PT LDS RZ, [RZ] ;  /* 0x00000000fffff984 */ /* 0x000fe20000000800 */
[----:B------:R-:W-:Y:S01]  /*2f00*/  @!PT LDS RZ, [RZ] ;  /* 0x00000000fffff984 */ /* 0x000fe20000000800 */
[----:B------:R3:W-:Y:S06]  /*2f10*/  MEMBAR.ALL.CTA ;  /* 0x0000000000007992 */ /* 0x0007ec0000008000 */
[----:B---3--:R-:W3:Y:S01]  /*2f20*/  FENCE.VIEW.ASYNC.S ;  /* 0x00000000000073c6 */ /* 0x008ee20000000000 */
[----:B------:R-:W-:Y:S01]  /*2f30*/  SEL R11, R11, RZ, P1 ;  /* 0x000000ff0b0b7207 */ /* 0x000fe20000800000 */
[----:B---3--:R3:W-:Y:S01]  /*2f40*/  SYNCS.ARRIVE.TRANS64.RED.A1T0 RZ, [R2+URZ], RZ ;  /* 0x000000ff02ff79a7 */ /* 0x0087e200081004ff */
[----:B--2---:R-:W-:-:S02]  /*2f50*/  LOP3.LUT P3, RZ, R6, 0x1, RZ, 0xc0, !PT ;  /* 0x0000000106ff7812 */ /* 0x004fc4000786c0ff */
[----:B------:R-:W-:-:S04]  /*2f60*/  SEL R5, RZ, 0x1, P1 ;  /* 0x00000001ff057807 */ /* 0x000fc80000800000 */
[----:B------:R-:W-:Y:S02]  /*2f70*/  LOP3.LUT R10, R10, R5, RZ, 0x3c, !PT ;  /* 0x000000050a0a7212 */ /* 0x000fe400078e3cff */
[----:B---3--:R-:W-:-:S04]  /*2f80*/  SEL R2, RZ, 0x1, P0 ;  /* 0x00000001ff027807 */ /* 0x008fc80000000000 */
[----:B------:R-:W-:Y:S01]  /*2f90*/  LOP3.LUT R9, R9, R2, RZ, 0x3c, !PT ;  /* 0x0000000209097212 */ /* 0x000fe200078e3cff */
[----:B------:R-:W-:Y:S06]  /*2fa0*/  @P3 BRA `(.L_x_53) ;  /* 0xfffffffc002c3947 */ /* 0x000fec000383ffff */
[----:B------:R-:W-:Y:S01]  /*2fb0*/  ULEA UR4, UR5, UR6, 0x3 ;  /* 0x0000000605047291 */ /* 0x000fe2000f8e18ff */
[----:B------:R-:W-:-:S08]  /*2fc0*/  SHF.L.U32 R3, R12, 0x1f, RZ ;  /* 0x0000001f0c037819 */ /* 0x000fd000000006ff */
[----:B------:R-:W2:Y:S02]  /*2fd0*/  SYNCS.PHASECHK.TRANS64 P0, [UR4+0x90], R3 ;  /* 0x00009003ff0075a7 */ /* 0x000ea40008001004 */
[----:B--2---:R-:W-:Y:S05]  /*2fe0*/  @P0 BRA `(.L_x_54) ;  /* 0x0000000000080947 */ /* 0x004fea0003800000 */
[----:B------:R-:W2:Y:S02]  /*2ff0*/  SYNCS.PHASECHK.TRANS64.TRYWAIT P0, [UR4+0x90], R3 ;  /* 0x00009003ff0075a7 */ /* 0x000ea40008001104 */
[----:B--2---:R-:W-:Y:S05]  /*3000*/  @!P0 BRA `(.L_x_55) ;  /* 0x00000048007c8947 */ /* 0x004fea0003800000 */
.L_x_54:
[----:B------:R-:W-:-:S04]  /*3010*/  UIADD3 UR7, UPT, UPT, UR5, 0x1, URZ ;  /* 0x0000000105077890 */ /* 0x000fc8000fffe0ff */
[----:B------:R-:W-:-:S04]  /*3020*/  UISETP.NE.AND UP0, UPT, UR7, 0x2, UPT ;  /* 0x000000020700788c */ /* 0x000fc8000bf05270 */
[----:B------:R-:W-:Y:S02]  /*3030*/  USEL UR8, URZ, 0x1, UP0 ;  /* 0x00000001ff087887 */ /* 0x000fe40008000000 */
[----:B------:R-:W-:-:S04]  /*3040*/  USEL UR7, UR7, URZ, UP0 ;  /* 0x000000ff07077287 */ /* 0x000fc80008000000 */
[----:B------:R-:W-:Y:S01]  /*3050*/  ULEA UR7, UR7, UR6, 0x3 ;  /* 0x0000000607077291 */ /* 0x000fe2000f8e18ff */
[----:B--2---:R-:W-:-:S04]  /*3060*/  LOP3.LUT R3, R12, UR8, RZ, 0x3c, !PT ;  /* 0x000000080c037c12 */ /* 0x004fc8000f8e3cff */
[----:B------:R-:W-:-:S04]  /*3070*/  SHF.L.U32 R0, R3, 0x1f, RZ ;  /* 0x0000001f03007819 */ /* 0x000fc800000006ff */
[----:B------:R-:W2:Y:S02]  /*3080*/  SYNCS.PHASECHK.TRANS64 P0, [UR7+0x90], R0 ;  /* 0x00009000ff0075a7 */ /* 0x000ea40008001007 */
[----:B-12---:R-:W-:Y:S05]  /*3090*/  @P0 EXIT ;  /* 0x000000000000094d */ /* 0x006fea0003800000 */
[----:B------:R-:W-:Y:S02]  /*30a0*/  SHF.L.U32 R3, R3, 0x1f, RZ ;  /* 0x0000001f03037819 */ /* 0x000fe400000006ff */
[----:B------:R-:W-:-:S07]  /*30b0*/  MOV R0, UR7 ;  /* 0x0000000700007c02 */ /* 0x000fce0008000f00 */
.L_x_56:
[----:B-1----:R1:W2:Y:S02]  /*30c0*/  SYNCS.PHASECHK.TRANS64.TRYWAIT P0, [R0+URZ+0x90], R3 ;  /* 0x00009003000075a7 */ /* 0x0022a400080011ff */
[----:B--2---:R-:W-:Y:S05]  /*30d0*/  @!P0 NANOSLEEP.SYNCS 0x989680 ;  /* 0x009896800000895d */ /* 0x004fea0003900000 */
[----:B------:R-:W2:Y:S02]  /*30e0*/  @!P0 SYNCS.PHASECHK.TRANS64 P0, [R0+URZ+0x90], R3 ;  /* 0x00009003000085a7 */ /* 0x000ea400080010ff */
[----:B--2---:R-:W-:Y:S05]  /*30f0*/  @P0 EXIT ;  /* 0x000000000000094d */ /* 0x004fea0003800000 */
[----:B------:R-:W-:Y:S05]  /*3100*/  BRA `(.L_x_56) ;  /* 0xfffffffc00ec7947 */ /* 0x000fea000383ffff */
.L_x_49:
[----:B------:R-:W-:Y:S05]  /*3110*/  BRA.U UP4, `(.L_x_57) ;  /* 0x0000001104407547 */ /* 0x000fea000b800000 */
[----:B------:R-:W-:Y:S01]  /*3120*/  UMOV UR4, 0x40 ;  /* 0x0000004000047882 */ /* 0x000fe20000000000 */
[----:B------:R-:W-:Y:S01]  /*3130*/  NOP ;  /* 0x0000000000007918 */ /* 0x000fe20000000000 */
[----:B------:R-:W-:Y:S01]  /*3140*/  ULEA UR5, UR51, UR4, 0x18 ;  /* 0x0000000433057291 */ /* 0x000fe2000f8ec0ff */
[----:B------:R-:W-:Y:S02]  /*3150*/  UMOV UR6, 0x400 ;  /* 0x0000040000067882 */ /* 0x000fe40000000000 */
[----:B------:R-:W-:-:S06]  /*3160*/  ULEA UR6, UR51, UR6, 0x18 ;  /* 0x0000000633067291 */ /* 0x000fcc000f8ec0ff */
[----:B------:R-:W2:Y:S02]  /*3170*/  LDS.U8 R0, [UR5+0x1c] ;  /* 0x00001c05ff007984 */ /* 0x000ea40008000000 */
[----:B--2---:R-:W-:-:S13]  /*3180*/  ISETP.NE.AND P0, PT, R0, RZ, PT ;  /* 0x000000ff0000720c */ /* 0x004fda0003f05270 */
[----:B------:R-:W-:Y:S05]  /*3190*/  @P0 BRA `(.L_x_58) ;  /* 0x0000000000580947 */ /* 0x000fea0003800000 */
[----:B------:R-:W-:-:S13]  /*31a0*/  ELECT P0, URZ, PT ;  /* 0x0000000000ff782f */ /* 0x000fda0003800000 */
[----:B------:R-:W-:Y:S05]  /*31b0*/  @!P0 BRA `(.L_x_59) ;  /* 0x0000000000608947 */ /* 0x000fea0003800000 */
[----:B------:R-:W-:Y:S01]  /*31c0*/  UMOV UR4, 0x10 ;  /* 0x0000001000047882 */ /* 0x000fe20000000000 */
[----:B------:R-:W-:Y:S01]  /*31d0*/  HFMA2 R0, -RZ, RZ, 0, 5.9604644775390625e-08 ;  /* 0x00000001ff007431 */ /* 0x000fe200000001ff */
[----:B------:R-:W-:-:S03]  /*31e0*/  MOV R3, 0xffff ;  /* 0x0000ffff00037802 */ /* 0x000fc60000000f00 */
[----:B------:R-:W-:Y:S04]  /*31f0*/  DEPBAR.LE SB2, 0x36 ;  /* 0x0000ad800000791a */ /* 0x000fe80000000000 */
[----:B------:R-:W2:Y:S02]  /*3200*/  UTCATOMSWS.FIND_AND_SET.ALIGN UP0, UR4, UR4 ;  /* 0x00000004000475e3 */ /* 0x000ea40008000800 */
[----:B--2---:R-:W-:Y:S01]  /*3210*/  MOV R4, UR4 ;  /* 0x0000000400047c02 */ /* 0x004fe20008000f00 */
[----:B------:R-:W-:Y:S06]  /*3220*/  BRA.U UP0, `(.L_x_60) ;  /* 0x0000000100187547 */ /* 0x000fec000b800000 */
.L_x_61:
[----:B------:R-:W-:Y:S05]  /*3230*/  NANOSLEEP 0x64 ;  /* 0x000000640000795d */ /* 0x000fea0003800000 */
[----:B------:R-:W-:-:S05]  /*3240*/  UMOV UR4, 0x10 ;  /* 0x0000001000047882 */ /* 0x000fca0000000000 */
[----:B------:R-:W-:Y:S04]  /*3250*/  DEPBAR.LE SB2, 0x36 ;  /* 0x0000ad800000791a */ /* 0x000fe80000000000 */
[----:B------:R-:W2:Y:S02]  /*3260*/  UTCATOMSWS.FIND_AND_SET.ALIGN UP0, UR4, UR4 ;  /* 0x00000004000475e3 */ /* 0x000ea40008000800 */
[----:B--2---:R-:W-:Y:S01]  /*3270*/  MOV R4, UR4 ;  /* 0x0000000400047c02 */ /* 0x004fe20008000f00 */
[----:B------:R-:W-:Y:S05]  /*3280*/  BRA.U !UP0, `(.L_x_61) ;  /* 0xfffffffd08e87547 */ /* 0x000fea000b83ffff */
.L_x_60:
[-C--:B------:R-:W-:Y:S02]  /*3290*/  SHF.L.U32 R3, R3, R4.reuse, RZ ;  /* 0x0000000403037219 */ /* 0x080fe400000006ff */
[----:B------:R-:W-:Y:S01]  /*32a0*/  SHF.L.U32 R0, R0, R4, RZ ;  /* 0x0000000400007219 */ /* 0x000fe200000006ff */
[----:B------:R-:W-:Y:S02]  /*32b0*/  IMAD.SHL.U32 R4, R4, 0x20, RZ ;  /* 0x0000002004047824 */ /* 0x000fe400078e00ff */
[----:B------:R2:W-:Y:S04]  /*32c0*/  ATOMS.OR RZ, [UR5+0x14], R3 ;  /* 0x00001403ffff798c */ /* 0x0005e8000b000005 */
[----:B------:R2:W-:Y:S04]  /*32d0*/  ATOMS.OR RZ, [UR5+0x18], R0 ;  /* 0x00001800ffff798c */ /* 0x0005e8000b000005 */
[----:B------:R2:W-:Y:S01]  /*32e0*/  STS [UR6+0x130], R4 ;  /* 0x00013004ff007988 */ /* 0x0005e20008000806 */
[----:B------:R-:W-:Y:S05]  /*32f0*/  BRA `(.L_x_59) ;  /* 0x0000000000107947 */ /* 0x000fea0003800000 */
.L_x_58:
[----:B------:R-:W-:Y:S02]  /*3300*/  MOV R0, 0xffffffff ;  /* 0xffffffff00007802 */ /* 0x000fe40000000f00 */
[----:B------:R-:W-:-:S03]  /*3310*/  MOV R4, 0x3340 ;  /* 0x0000334000047802 */ /* 0x000fc60000000f00 */
[----:B------:R2:W-:Y:S04]  /*3320*/  STS [UR6+0x130], R0 ;  /* 0x00013000ff007988 */ /* 0x0005e80008000806 */
[----:B-12--5:R-:W-:Y:S05]  /*3330*/  CALL.REL.NOINC `($__internal_1_$__cuda_sm10x_tcgen05_guardrail_trap_phase_invalid_during_alloc) ;  /* 0x0000004c00007944 */ /* 0x026fea0003c00000 */
.L_x_59:
[----:B------:R-:W-:Y:S05]  /*3340*/  WARPSYNC.ALL ;  /* 0x0000000000007948 */ /* 0x000fea0003800000 */
[----:B------:R-:W3:Y:S01]  /*3350*/  S2UR UR4, SR_CgaCtaId ;  /* 0x00000000000479c3 */ /* 0x000ee20000008800 */
[----:B------:R-:W-:Y:S01]  /*3360*/  UMOV UR43, 0x400 ;  /* 0x00000400002b7882 */ /* 0x000fe20000000000 */
[----:B------:R-:W-:-:S06]  /*3370*/  NOP ;  /* 0x0000000000007918 */ /* 0x000fcc0000000000 */
[----:B------:R-:W-:Y:S06]  /*3380*/  BAR.ARV 0x6, 0xa0 ;  /* 0x0182800000007b1d */ /* 0x000fec0000002000 */
[----:B------:R-:W4:Y:S01]  /*3390*/  LDCU UR6, c[0x0][0x38c] ;  /* 0x00007180ff0677ac */ /* 0x000f220008000800 */
[----:B------:R-:W-:Y:S01]  /*33a0*/  LOP3.LUT R2, R2, 0xffff, RZ, 0xc0, !PT ;  /* 0x0000ffff02027812 */ /* 0x000fe200078ec0ff */
[----:B------:R-:W-:Y:S01]  /*33b0*/  IMAD.MOV.U32 R11, RZ, RZ, 0x1 ;  /* 0x00000001ff0b7424 */ /* 0x000fe200078e00ff */
[----:B------:R-:W-:Y:S01]  /*33c0*/  CS2R R8, SRZ ;  /* 0x0000000000087805 */ /* 0x000fe2000001ff00 */
[----:B------:R-:W1:Y:S01]  /*33d0*/  LDCU UR7, c[0x0][0x38c] ;  /* 0x00007180ff0777ac */ /* 0x000e620008000800 */
[----:B------:R-:W-:Y:S01]  /*33e0*/  R2UR UR44, R2 ;  /* 0x00000000022c72ca */ /* 0x000fe200000e0000 */
[----:B------:R-:W-:Y:S01]  /*33f0*/  IMAD.MOV.U32 R10, RZ, RZ, RZ ;  /* 0x000000ffff0a7224 */ /* 0x000fe200078e00ff */
[----:B------:R-:W-:Y:S01]  /*3400*/  UMOV UR46, URZ ;  /* 0x000000ff002e7c82 */ /* 0x000fe20008000000 */
[----:B------:R-:W-:Y:S01]  /*3410*/  UMOV UR41, URZ ;  /* 0x000000ff00297c82 */ /* 0x000fe20008000000 */
[----:B---3--:R-:W-:Y:S01]  /*3420*/  ULEA UR43, UR4, UR43, 0x18 ;  /* 0x0000002b042b7291 */ /* 0x008fe2000f8ec0ff */
[----:B------:R-:W-:Y:S01]  /*3430*/  UMOV UR62, 0x0 ;  /* 0x00000000003e7882 */ /* 0x000fe20000000000 */
[----:B------:R-:W-:-:S02]  /*3440*/  UMOV UR63, 0x4140010 ;  /* 0x04140010003f7882 */ /* 0x000fc40000000000 */
[----:B------:R-:W-:Y:S02]  /*3450*/  UIADD3 UR5, UPT, UPT, UR43, 0x2a00, URZ ;  /* 0x00002a002b057890 */ /* 0x000fe4000fffe0ff */
[----:B------:R-:W-:Y:S02]  /*3460*/  UIADD3 UR4, UPT, UPT, UR43, 0x1aa00, URZ ;  /* 0x0001aa002b047890 */ /* 0x000fe4000fffe0ff */
[----:B----4-:R-:W-:Y:S01]  /*3470*/  UIADD3 UR6, UPT, UPT, UR6, 0xff, URZ ;  /* 0x000000ff06067890 */ /* 0x010fe2000fffe0ff */
[----:B--2---:R-:W2:Y:S01]  /*3480*/  LDS R0, [UR43+0x130] ;  /* 0x0001302bff007984 */ /* 0x004ea20008000800 */
[----:B------:R-:W-:Y:S02]  /*3490*/  USHF.R.U32.HI UR5, URZ, 0x4, UR5 ;  /* 0x00000004ff057899 */ /* 0x000fe40008011605 */
[----:B------:R-:W-:Y:S02]  /*34a0*/  USHF.R.S32.HI UR64, URZ, 0x1f, UR6 ;  /* 0x0000001fff407899 */ /* 0x000fe40008011406 */
[----:B------:R-:W-:-:S02]  /*34b0*/  USHF.R.U32.HI UR4, URZ, 0x4, UR4 ;  /* 0x00000004ff047899 */ /* 0x000fc40008011604 */
[----:B------:R-:W-:Y:S02]  /*34c0*/  ULEA.HI UR64, UR64, UR6, URZ, 0x8 ;  /* 0x0000000640407291 */ /* 0x000fe4000f8f40ff */
[----:B------:R-:W-:Y:S02]  /*34d0*/  ULOP3.LUT UR5, UR5, 0x3fff, URZ, 0xc0, !UPT ;  /* 0x00003fff05057892 */ /* 0x000fe4000f8ec0ff */
[----:B------:R-:W-:Y:S02]  /*34e0*/  USHF.R.S32.HI UR64, URZ, 0x8, UR64 ;  /* 0x00000008ff407899 */ /* 0x000fe40008011440 */
[----:B------:R-:W-:Y:S02]  /*34f0*/  ULOP3.LUT UR4, UR4, 0x3fff, URZ, 0xc0, !UPT ;  /* 0x00003fff04047892 */ /* 0x000fe4000f8ec0ff */
[----:B------:R-:W-:Y:S01]  /*3500*/  UISETP.LT.AND UP0, UPT, UR64, 0x1, UPT ;  /* 0x000000014000788c */ /* 0x000fe2000bf01270 */
[----:B------:R-:W-:Y:S01]  /*3510*/  UMOV UR60, 0x0 ;  /* 0x00000000003c7882 */ /* 0x000fe20000000000 */
[----:B------:R-:W-:-:S02]  /*3520*/  UMOV UR61, 0x4140010 ;  /* 0x04140010003d7882 */ /* 0x000fc40000000000 */
[----:B------:R-:W-:Y:S01]  /*3530*/  USEL UR65, UR64, 0x1, !UP0 ;  /* 0x0000000140417887 */ /* 0x000fe2000c000000 */
[----:B------:R-:W-:Y:S01]  /*3540*/  UMOV UR58, 0x0 ;  /* 0x00000000003a7882 */ /* 0x000fe20000000000 */
[----:B------:R-:W-:Y:S01]  /*3550*/  UMOV UR59, 0x4140010 ;  /* 0x04140010003b7882 */ /* 0x000fe20000000000 */
[----:B------:R-:W-:Y:S01]  /*3560*/  UMOV UR56, 0x0 ;  /* 0x0000000000387882 */ /* 0x000fe20000000000 */
[----:B------:R-:W-:Y:S01]  /*3570*/  UMOV UR57, 0x4140010 ;  /* 0x0414001000397882 */ /* 0x000fe20000000000 */
[----:B------:R-:W-:Y:S01]  /*3580*/  UMOV UR54, 0x0 ;  /* 0x0000000000367882 */ /* 0x000fe20000000000 */
[----:B------:R-:W-:Y:S01]  /*3590*/  UMOV UR55, 0x4140010 ;  /* 0x0414001000377882 */ /* 0x000fe20000000000 */
[----:B------:R-:W-:Y:S01]  /*35a0*/  UMOV UR52, 0x0 ;  /* 0x0000000000347882 */ /* 0x000fe20000000000 */
[----:B------:R-:W-:Y:S01]  /*35b0*/  UMOV UR53, 0x4140010 ;  /* 0x0414001000357882 */ /* 0x000fe20000000000 */
[----:B------:R-:W-:Y:S02]  /*35c0*/  ULOP3.LUT UR45, UR5, 0x10000, URZ, 0xfc, !UPT ;  /* 0x00010000052d7892 */ /* 0x000fe4000f8efcff */
[----:B------:R-:W-:-:S02]  /*35d0*/  ULOP3.LUT UR4, UR4, 0x10000, URZ, 0xfc, !UPT ;  /* 0x0001000004047892 */ /* 0x000fc4000f8efcff */
[----:B------:R-:W-:Y:S02]  /*35e0*/  UIADD3 UR65, UPT, UPT, -UR65, URZ, URZ ;  /* 0x000000ff41417290 */ /* 0x000fe4000fffe1ff */
[----:B-1----:R-:W-:Y:S01]  /*35f0*/  UISETP.GE.AND UP4, UPT, UR7, 0x1, UPT ;  /* 0x000000010700788c */ /* 0x002fe2000bf86270 */
[----:B------:R-:W-:Y:S01]  /*3600*/  UMOV UR50, 0x0 ;  /* 0x0000000000327882 */ /* 0x000fe20000000000 */
[----:B------:R-:W-:Y:S01]  /*3610*/  UMOV UR51, 0x4140010 ;  /* 0x0414001000337882 */ /* 0x000fe20000000000 */
[----:B------:R-:W-:Y:S01]  /*3620*/  UMOV UR48, 0x0 ;  /* 0x0000000000307882 */ /* 0x000fe20000000000 */
[----:B--2---:R-:W-:Y:S01]  /*3630*/  R2UR UR66, R0 ;  /* 0x00000000004272ca */ /* 0x004fe200000e0000 */
[----:B------:R-:W-:-:S14]  /*3640*/  UMOV UR49, 0x4140010 ;  /* 0x0414001000317882 */ /* 0x000fdc0000000000 */
.L_x_68:
[----:B------:R-:W-:Y:S02]  /*3650*/  LEA R0, R10, UR43, 0x3 ;  /* 0x0000002b0a007c11 */ /* 0x000fe4000f8e18ff */
[----:B------:R-:W-:Y:S02]  /*3660*/  SHF.L.U32 R5, R9, 0x1f, RZ ;  /* 0x0000001f09057819 */ /* 0x000fe400000006ff */
[----:B------:R-:W-:Y:S01]  /*3670*/  PLOP3.LUT P0, PT, PT, PT, UP4, 0x80, 0x8 ;  /* 0x000000000008781c */ /* 0x000fe20003f0f048 */
[----:B------:R-:W-:Y:S01]  /*3680*/  VIADD R3, R0, 0x90 ;  /* 0x0000009000037836 */ /* 0x000fe20000000000 */
[----:B-1----:R-:W1:Y:S02]  /*3690*/  SYNCS.PHASECHK.TRANS64.TRYWAIT P1, [R0+URZ+0x80], R5 ;  /* 0x00008005000075a7 */ /* 0x002e6400080211ff */
[----:B-1-3--:R-:W-:Y:S09]  /*36a0*/  @!P1 BRA `(.L_x_62) ;  /* 0x0000004000ec9947 */ /* 0x00aff20003800000 */
.L_x_122:
[----:B------:R-:W-:Y:S01]  /*36b0*/  LEA R4, R10, UR43, 0x4 ;  /* 0x0000002b0a047c11 */ /* 0x000fe2000f8e20ff */
[----:B------:R-:W-:Y:S01]  /*36c0*/  @UP4 ULEA UR5, UR41, UR43, 0x3 ;  /* 0x0000002b29054291 */ /* 0x000fe2000f8e18ff */
[----:B------:R-:W-:Y:S01]  /*36d0*/  PLOP3.LUT P2, PT, PT, PT, PT, 0x80, 0x8 ;  /* 0x000000000008781c */ /* 0x000fe20003f4f070 */
[----:B------:R-:W-:Y:S01]  /*36e0*/  ULEA UR47, UR46, UR43, 0x3 ;  /* 0x0000002b2e2f7291 */ /* 0x000fe2000f8e18ff */
[----:B------:R-:W-:Y:S02]  /*36f0*/  PRMT R3, RZ, 0x654, R3 ;  /* 0x00000654ff037816 */ /* 0x000fe40000000003 */
[----:B-1----:R-:W1:Y:S01]  /*3700*/  LDS.128 R4, [R4+0x110] ;  /* 0x0001100004047984 */ /* 0x002e620000000c00 */
[----:B------:R-:W-:Y:S02]  /*3710*/  @P0 SHF.L.U32 R2, R8, 0x1f, RZ ;  /* 0x0000001f08020819 */ /* 0x000fe400000006ff */
[----:B------:R-:W-:Y:S01]  /*3720*/  SHF.L.U32 R0, R11, 0x1f, RZ ;  /* 0x0000001f0b007819 */ /* 0x000fe200000006ff */
[----:B------:R-:W-:Y:S01]  /*3730*/  @!PT LDS RZ, [RZ] ;  /* 0x00000000fffff984 */ /* 0x000fe20000000800 */
[----:B------:R-:W-:Y:S01]  /*3740*/  @!PT LDS RZ, [RZ] ;  /* 0x00000000fffff984 */ /* 0x000fe20000000800 */
[----:B------:R-:W-:Y:S01]  /*3750*/  @!PT LDS RZ, [RZ] ;  /* 0x00000000fffff984 */ /* 0x000fe20000000800 */
[----:B------:R-:W-:Y:S01]  /*3760*/  @!PT LDS RZ, [RZ] ;  /* 0x00000000fffff984 */ /* 0x000fe20000000800 */
[----:B------:R2:W-:Y:S06]  /*3770*/  MEMBAR.ALL.CTA ;  /* 0x0000000000007992 */ /* 0x0005ec0000008000 */
[----:B--2---:R-:W2:Y:S02]  /*3780*/  FENCE.VIEW.ASYNC.S ;  /* 0x00000000000073c6 */ /* 0x004ea40000000000 */
[----:B--2---:R2:W-:Y:S01]  /*3790*/  SYNCS.ARRIVE.TRANS64.RED.A1T0 RZ, [R3+URZ], RZ ;  /* 0x000000ff03ff79a7 */ /* 0x0045e200081004ff */
[----:B------:R2:W3:Y:S01]  /*37a0*/  @P0 SYNCS.PHASECHK.TRANS64.TRYWAIT P2, [UR5], R2 ;  /* 0x00000002ff0005a7 */ /* 0x0004e20008041105 */
[----:B------:R-:W-:Y:S01]  /*37b0*/  ULEA.HI UR5, UR46, UR46, URZ, 0x1 ;  /* 0x0000002e2e057291 */ /* 0x000fe2000f8f08ff */
[----:B-1----:R-:W-:-:S03]  /*37c0*/  LOP3.LUT P1, RZ, R6, 0x1, RZ, 0xc0, !PT ;  /* 0x0000000106ff7812 */ /* 0x002fc6000782c0ff */
[----:B------:R-:W-:Y:S02]  /*37d0*/  ULOP3.LUT UR6, UR5, 0xffe, URZ, 0xc0, !UPT ;  /* 0x00000ffe05067892 */ /* 0x000fe4000f8ec0ff */
[----:B------:R-:W-:Y:S02]  /*37e0*/  USHF.R.U32.HI UR38, URZ, 0x1, UR5 ;  /* 0x00000001ff267899 */ /* 0x000fe40008011605 */
[----:B------:R-:W-:Y:S02]  /*37f0*/  UIADD3 UR5, UPT, UPT, -UR6, UR46, URZ ;  /* 0x0000002e06057290 */ /* 0x000fe4000fffe1ff */
[----:B------:R-:W-:-:S04]  /*3800*/  UIMAD UR38, UR38, 0x50, UR66 ;  /* 0x00000050262678a4 */ /* 0x000fc8000f8e0242 */
[----:B------:R-:W-:Y:S01]  /*3810*/  ULEA UR38, UR5, UR38, 0x14 ;  /* 0x0000002605267291 */ /* 0x000fe2000f8ea0ff */
[----:B------:R-:W1:Y:S02]  /*3820*/  SYNCS.PHASECHK.TRANS64.TRYWAIT P0, [UR47+0xc0], R0 ;  /* 0x0000c000ff0075a7 */ /* 0x000e64000800112f */
[----:B-123--:R-:W-:Y:S09]  /*3830*/  @!P0 BRA `(.L_x_63) ;  /* 0x00000040009c8947 */ /* 0x00eff20003800000 */
.L_x_124:
[----:B------:R-:W-:Y:S01]  /*3840*/  IADD3 R10, PT, PT, R10, 0x1, RZ ;  /* 0x000000010a0a7810 */ /* 0x000fe20007ffe0ff */
[----:B------:R-:W-:Y:S06]  /*3850*/  BRA.U !UP4, `(.L_x_64) ;  /* 0x000000050c107547 */ /* 0x000fec000b800000 */
[----:B------:R-:W-:Y:S01]  /*3860*/  UPLOP3.LUT UP2, UPT, UPT, UPT, UPT, 0x40, 0x4 ;  /* 0x000000000004789c */ /* 0x000fe20003f4e870 */
[----:B------:R-:W-:Y:S01]  /*3870*/  UMOV UR40, UR65 ;  /* 0x0000004100287c82 */ /* 0x000fe20008000000 */
[----:B------:R-:W-:Y:S01]  /*3880*/  UMOV UR39, UR64 ;  /* 0x0000004000277c82 */ /* 0x000fe20008000000 */
[----:B------:R-:W-:-:S08]  /*3890*/  UMOV UR5, UR41 ;  /* 0x0000002900057c82 */ /* 0x000fd00008000000 */
.L_x_67:
[----:B------:R-:W-:Y:S02]  /*38a0*/  UIADD3 UR40, UPT, UPT, UR40, 0x1, URZ ;  /* 0x0000000128287890 */ /* 0x000fe4000fffe0ff */
[----:B--2---:R-:W-:Y:S02]  /*38b0*/  ULEA UR7, UR5, UR43, 0x3 ;  /* 0x0000002b05077291 */ /* 0x004fe4000f8e18ff */
[----:B------:R-:W-:Y:S01]  /*38c0*/  UISETP.NE.AND UP3, UPT, UR40, URZ, UPT ;  /* 0x000000ff2800728c */ /* 0x000fe2000bf65270 */
[----:B---3--:R-:W-:Y:S10]  /*38d0*/  @P2 BRA `(.L_x_65) ;  /* 0x00000000000c2947 */ /* 0x008ff40003800000 */
[----:B-1----:R-:W-:Y:S04]  /*38e0*/  SHF.L.U32 R3, R8, 0x1f, RZ ;  /* 0x0000001f08037819 */ /* 0x002fe800000006ff */
[----:B------:R-:W1:Y:S02]  /*38f0*/  SYNCS.PHASECHK.TRANS64.TRYWAIT P0, [UR7], R3 ;  /* 0x00000003ff0075a7 */ /* 0x000e640008001107 */
[----:B-1----:R-:W-:Y:S05]  /*3900*/  @!P0 BRA `(.L_x_66) ;  /* 0x0000004000808947 */ /* 0x002fea0003800000 */
.L_x_65:
[----:B------:R-:W-:Y:S01]  /*3910*/  UISETP.NE.AND UP0, UPT, UR39, 0x1, UPT ;  /* 0x000000012700788c */ /* 0x000fe2000bf05270 */
[----:B------:R-:W-:Y:S01]  /*3920*/  PLOP3.LUT P2, PT, PT, PT, PT, 0x80, 0x8 ;  /* 0x000000000008781c */ /* 0x000fe20003f4f070 */
[----:B------:R-:W-:Y:S02]  /*3930*/  UIADD3 UR6, UPT, UPT, UR5, 0x1, URZ ;  /* 0x0000000105067890 */ /* 0x000fe4000fffe0ff */
[----:B------:R-:W-:Y:S02]  /*3940*/  UIADD3 UR42, UPT, UPT, UR7, 0x30, URZ ;  /* 0x00000030072a7890 */ /* 0x000fe4000fffe0ff */
[----:B------:R-:W-:Y:S01]  /*3950*/  UISETP.NE.AND UP1, UPT, UR6, 0x6, UPT ;  /* 0x000000060600788c */ /* 0x000fe2000bf25270 */
[----:B------:R-:W-:Y:S01]  /*3960*/  PLOP3.LUT P0, PT, PT, PT, UP0, 0x80, 0x8 ;  /* 0x000000000008781c */ /* 0x000fe20003f0f008 */
[----:B------:R-:W-:Y:S02]  /*3970*/  UIADD3 UR39, UPT, UPT, UR39, -0x1, URZ ;  /* 0xffffffff27277890 */ /* 0x000fe4000fffe0ff */
[----:B------:R-:W-:Y:S02]  /*3980*/  USEL UR8, URZ, 0x1, UP1 ;  /* 0x00000001ff087887 */ /* 0x000fe40008800000 */
[----:B------:R-:W-:Y:S01]  /*3990*/  USEL UR41, UR6, URZ, UP1 ;  /* 0x000000ff06297287 */ /* 0x000fe20008800000 */
[----:B------:R-:W-:Y:S01]  /*39a0*/  UMOV UR7, 0x40004040 ;  /* 0x4000404000077882 */ /* 0x000fe20000000000 */
[----:B------:R-:W-:Y:S02]  /*39b0*/  UMOV UR9, 0x40004040 ;  /* 0x4000404000097882 */ /* 0x000fe40000000000 */
[----:B------:R-:W-:Y:S01]  /*39c0*/  @UP0 ULEA UR6, UR41, UR43, 0x3 ;  /* 0x0000002b29060291 */ /* 0x000fe2000f8e18ff */
[----:B------:R-:W-:Y:S01]  /*39d0*/  LOP3.LUT R8, R8, UR8, RZ, 0x3c, !PT ;  /* 0x0000000808087c12 */ /* 0x000fe2000f8e3cff */
[----:B------:R-:W-:Y:S01]  /*39e0*/  ULEA UR8, UR5, UR45, 0xa ;  /* 0x0000002d05087291 */ /* 0x000fe2000f8e50ff */
[----:B------:R-:W-:Y:S02]  /*39f0*/  UMOV UR37, 0x40004040 ;  /* 0x4000404000257882 */ /* 0x000fe40000000000 */
[----:B-1----:R-:W-:Y:S01]  /*3a00*/  @P0 SHF.L.U32 R0, R8, 0x1f, RZ ;  /* 0x0000001f08000819 */ /* 0x002fe200000006ff */
[----:B------:R-:W-:Y:S02]  /*3a10*/  UIADD3 UR34, UPT, UPT, UR8, 0x2, URZ ;  /* 0x0000000208227890 */ /* 0x000fe4000fffe0ff */
[----:B------:R-:W-:Y:S01]  /*3a20*/  UIADD3 UR30, UPT, UPT, UR8, 0x4, URZ ;  /* 0x00000004081e7890 */ /* 0x000fe2000fffe0ff */
[----:B------:R2:W3:Y:S01]  /*3a30*/  @P0 SYNCS.PHASECHK.TRANS64.TRYWAIT P2, [UR6], R0 ;  /* 0x00000000ff0005a7 */ /* 0x0004e20008041106 */
[----:B------:R-:W-:Y:S02]  /*3a40*/  UIMAD UR6, UR5, 0x500, UR4 ;  /* 0x00000500050678a4 */ /* 0x000fe4000f8e0204 */
[----:B------:R-:W-:Y:S02]  /*3a50*/  UIADD3 UR26, UPT, UPT, UR8, 0x6, URZ ;  /* 0x00000006081a7890 */ /* 0x000fe4000fffe0ff */
[----:B------:R-:W-:Y:S02]  /*3a60*/  UIADD3 UR36, UPT, UPT, UR6, 0x2, URZ ;  /* 0x0000000206247890 */ /* 0x000fe4000fffe0ff */
[----:B------:R-:W-:Y:S02]  /*3a70*/  UIADD3 UR32, UPT, UPT, UR6, 0x4, URZ ;  /* 0x0000000406207890 */ /* 0x000fe4000fffe0ff */
[----:B------:R-:W-:Y:S01]  /*3a80*/  UIADD3 UR28, UPT, UPT, UR6, 0x6, URZ ;  /* 0x00000006061c7890 */ /* 0x000fe2000fffe0ff */
[----:B------:R2:W-:Y:S01]  /*3a90*/  UTCQMMA gdesc[UR8], gdesc[UR6], tmem[UR38], tmem[UR62], idesc[UR63], UP2 ;  /* 0x00ff3e06080075ea */ /* 0x0005e20009000326 */
[----:B------:R-:W-:Y:S02]  /*3aa0*/  UIADD3 UR24, UPT, UPT, UR6, 0x280, URZ ;  /* 0x0000028006187890 */ /* 0x000fe4000fffe0ff */
[----:B------:R-:W-:Y:S02]  /*3ab0*/  UIADD3 UR22, UPT, UPT, UR8, 0x200, URZ ;  /* 0x0000020008167890 */ /* 0x000fe4000fffe0ff */
[----:B------:R-:W-:Y:S02]  /*3ac0*/  UIADD3 UR20, UPT, UPT, UR6, 0x282, URZ ;  /* 0x0000028206147890 */ /* 0x000fe4000fffe0ff */
[----:B------:R-:W-:Y:S02]  /*3ad0*/  UIADD3 UR18, UPT, UPT, UR8, 0x202, URZ ;  /* 0x0000020208127890 */ /* 0x000fe4000fffe0ff */
[----:B------:R-:W-:Y:S02]  /*3ae0*/  UIADD3 UR16, UPT, UPT, UR6, 0x284, URZ ;  /* 0x0000028406107890 */ /* 0x000fe4000fffe0ff */
[----:B------:R-:W-:Y:S02]  /*3af0*/  UIADD3 UR14, UPT, UPT, UR8, 0x204, URZ ;  /* 0x00000204080e7890 */ /* 0x000fe4000fffe0ff */
[----:B------:R-:W-:Y:S02]  /*3b00*/  UIADD3 UR12, UPT, UPT, UR6, 0x286, URZ ;  /* 0x00000286060c7890 */ /* 0x000fe4000fffe0ff */
[----:B------:R-:W-:Y:S02]  /*3b10*/  UIADD3 UR10, UPT, UPT, UR8, 0x206, URZ ;  /* 0x00000206080a7890 */ /* 0x000fe4000fffe0ff */
[----:B------:R-:W-:Y:S01]  /*3b20*/  UPLOP3.LUT UP2, UPT, UPT, UPT, UPT, 0x80, 0x8 ;  /* 0x000000000008789c */ /* 0x000fe20003f4f070 */
[----:B------:R-:W-:Y:S01]  /*3b30*/  UMOV UR35, 0x40004040 ;  /* 0x4000404000237882 */ /* 0x000fe20000000000 */
[----:B------:R-:W-:Y:S01]  /*3b40*/  UMOV UR33, 0x40004040 ;  /* 0x4000404000217882 */ /* 0x000fe20000000000 */
[----:B------:R2:W-:Y:S01]  /*3b50*/  UTCQMMA gdesc[UR34], gdesc[UR36], tmem[UR38], tmem[UR60], idesc[UR61], UPT ;  /* 0x00ff3c24220075ea */ /* 0x0005e2000b800326 */
        /* <DEDUP_REMOVED lines=14> */
[----:B------:R-:W-:Y:S01]  /*3c40*/  UMOV UR11, 0x40004040 ;  /* 0x40004040000b7882 */ /* 0x000fe20000000000 */
[----:B------:R2:W-:Y:S01]  /*3c50*/  UTCQMMA gdesc[UR14], gdesc[UR16], tmem[UR38], tmem[UR50], idesc[UR51], UPT ;  /* 0x00ff32100e0075ea */ /* 0x0005e2000b800326 */
[----:B------:R2:W-:Y:S01]  /*3c60*/  UTCQMMA gdesc[UR10], gdesc[UR12], tmem[UR38], tmem[UR48], idesc[UR49], UPT ;  /* 0x00ff300c0a0075ea */ /* 0x0005e2000b800326 */
[----:B------:R2:W-:Y:S01]  /*3c70*/  UTCBAR.MULTICAST [UR42], URZ, UR44 ;  /* 0x000000ff2a0073e9 */ /* 0x0005e2000800082c */
[----:B------:R-:W-:Y:S01]  /*3c80*/  UMOV UR5, UR41 ;  /* 0x0000002900057c82 */ /* 0x000fe20008000000 */
[----:B------:R-:W-:Y:S05]  /*3c90*/  BRA.U UP3, `(.L_x_67) ;  /* 0xfffffffd03007547 */ /* 0x000fea000b83ffff */
.L_x_64:
[----:B------:R-:W-:Y:S01]  /*3ca0*/  UIADD3 UR5, UPT, UPT, UR46, 0x1, URZ ;  /* 0x000000012e057890 */ /* 0x000fe2000fffe0ff */
[C---:B------:R-:W-:Y:S01]  /*3cb0*/  ISETP.NE.AND P0, PT, R10.reuse, 0x2, PT ;  /* 0x000000020a00780c */ /* 0x040fe20003f05270 */
[----:B--2---:R-:W-:Y:S02]  /*3cc0*/  UIADD3 UR6, UPT, UPT, UR47, 0xa0, URZ ;  /* 0x000000a02f067890 */ /* 0x004fe4000fffe0ff */
[----:B------:R-:W-:Y:S01]  /*3cd0*/  UISETP.NE.AND UP0, UPT, UR5, 0x4, UPT ;  /* 0x000000040500788c */ /* 0x000fe2000bf05270 */
[----:B-1----:R-:W-:Y:S02]  /*3ce0*/  SEL R0, RZ, 0x1, P0 ;  /* 0x00000001ff007807 */ /* 0x002fe40000000000 */
[----:B------:R-:W-:Y:S01]  /*3cf0*/  SEL R10, R10, RZ, P0 ;  /* 0x000000ff0a0a7207 */ /* 0x000fe20000000000 */
[----:B------:R-:W-:Y:S01]  /*3d00*/  USEL UR7, URZ, 0x1, UP0 ;  /* 0x00000001ff077887 */ /* 0x000fe20008000000 */
[----:B------:R-:W-:Y:S01]  /*3d10*/  LOP3.LUT R9, R9, R0, RZ, 0x3c, !PT ;  /* 0x0000000009097212 */ /* 0x000fe200078e3cff */
[----:B------:R-:W-:Y:S01]  /*3d20*/  USEL UR46, UR5, URZ, UP0 ;  /* 0x000000ff052e7287 */ /* 0x000fe20008000000 */
[----:B------:R1:W-:Y:S03]  /*3d30*/  UTCBAR [UR6], URZ ;  /* 0x000000ff060073e9 */ /* 0x0003e600080000ff */
[----:B------:R-:W-:Y:S01]  /*3d40*/  LOP3.LUT R11, R11, UR7, RZ, 0x3c, !PT ;  /* 0x000000070b0b7c12 */ /* 0x000fe2000f8e3cff */
[----:B------:R-:W-:Y:S07]  /*3d50*/  @P1 BRA `(.L_x_68) ;  /* 0xfffffff8003c1947 */ /* 0x000fee000383ffff */
[----:B------:R-:W2:Y:S01]  /*3d60*/  S2UR UR8, SR_CgaCtaId ;  /* 0x00000000000879c3 */ /* 0x000ea20000008800 */
[----:B------:R-:W-:Y:S01]  /*3d70*/  ELECT P0, URZ, PT ;  /* 0x0000000000ff782f */ /* 0x000fe20003800000 */
[----:B------:R-:W-:Y:S01]  /*3d80*/  IMAD.MOV.U32 R0, RZ, RZ, 0x1 ;  /* 0x00000001ff007424 */ /* 0x000fe200078e00ff */
[----:B------:R-:W-:Y:S01]  /*3d90*/  UIADD3 UR43, UPT, UPT, UR43, 0xc0, URZ ;  /* 0x000000c02b2b7890 */ /* 0x000fe2000fffe0ff */
[----:B------:R-:W-:Y:S01]  /*3da0*/  SHF.L.U32 R3, R11, 0x1f, RZ ;  /* 0x0000001f0b037819 */ /* 0x000fe200000006ff */
[----:B------:R-:W-:-:S03]  /*3db0*/  UMOV UR4, 0x40 ;  /* 0x0000004000047882 */ /* 0x000fc60000000000 */
[----:B------:R-:W-:Y:S01]  /*3dc0*/  UVIRTCOUNT.DEALLOC.SMPOOL 0x80 ;  /* 0x000000800000784c */ /* 0x000fe20000000000 */
[----:B--2---:R-:W-:Y:S02]  /*3dd0*/  ULEA UR8, UR8, UR4, 0x18 ;  /* 0x0000000408087291 */ /* 0x004fe4000f8ec0ff */
[----:B------:R-:W-:-:S07]  /*3de0*/  ULEA UR4, UR46, UR43, 0x3 ;  /* 0x0000002b2e047291 */ /* 0x000fce000f8e18ff */
[----:B------:R2:W-:Y:S02]  /*3df0*/  @P0 STS.U8 [UR8+0x1c], R0 ;  /* 0x00001c00ff000988 */ /* 0x0005e40008000008 */
[----:B------:R-:W4:Y:S02]  /*3e00*/  SYNCS.PHASECHK.TRANS64.TRYWAIT P0, [UR4], R3 ;  /* 0x00000003ff0075a7 */ /* 0x000f240008001104 */
[----:B--2-4-:R-:W-:Y:S05]  /*3e10*/  @!P0 BRA `(.L_x_69) ;  /* 0x0000003c00548947 */ /* 0x014fea0003800000 */
.L_x_127:
[----:B------:R-:W-:-:S04]  /*3e20*/  UIADD3 UR4, UPT, UPT, UR46, 0x1, URZ ;  /* 0x000000012e047890 */ /* 0x000fc8000fffe0ff */
[----:B------:R-:W-:-:S04]  /*3e30*/  UISETP.NE.AND UP0, UPT, UR4, 0x4, UPT ;  /* 0x000000040400788c */ /* 0x000fc8000bf05270 */
[----:B-1----:R-:W-:Y:S02]  /*3e40*/  USEL UR6, URZ, 0x1, UP0 ;  /* 0x00000001ff067887 */ /* 0x002fe40008000000 */
[----:B------:R-:W-:-:S04]  /*3e50*/  USEL UR4, UR4, URZ, UP0 ;  /* 0x000000ff04047287 */ /* 0x000fc80008000000 */
[----:B------:R-:W-:Y:S01]  /*3e60*/  ULEA UR5, UR4, UR43, 0x3 ;  /* 0x0000002b04057291 */ /* 0x000fe2000f8e18ff */
[----:B------:R-:W-:-:S04]  /*3e70*/  LOP3.LUT R2, R11, UR6, RZ, 0x3c, !PT ;  /* 0x000000060b027c12 */ /* 0x000fc8000f8e3cff */
[----:B--2---:R-:W-:-:S04]  /*3e80*/  SHF.L.U32 R3, R2, 0x1f, RZ ;  /* 0x0000001f02037819 */ /* 0x004fc800000006ff */
[----:B------:R-:W1:Y:S02]  /*3e90*/  SYNCS.PHASECHK.TRANS64.TRYWAIT P0, [UR5], R3 ;  /* 0x00000003ff0075a7 */ /* 0x000e640008001105 */
[----:B-1----:R-:W-:Y:S05]  /*3ea0*/  @!P0 BRA `(.L_x_70) ;  /* 0x0000003c00488947 */ /* 0x002fea0003800000 */
.L_x_129:
        /* <DEDUP_REMOVED lines=9> */
.L_x_131:
[----:B------:R-:W-:-:S04]  /*3f40*/  UIADD3 UR4, UPT, UPT, UR4, 0x1, URZ ;  /* 0x0000000104047890 */ /* 0x000fc8000fffe0ff */
[----:B------:R-:W-:-:S04]  /*3f50*/  UISETP.NE.AND UP0, UPT, UR4, 0x4, UPT ;  /* 0x000000040400788c */ /* 0x000fc8000bf05270 */
[----:B------:R-:W-:Y:S02]  /*3f60*/  USEL UR5, URZ, 0x1, UP0 ;  /* 0x00000001ff057887 */ /* 0x000fe40008000000 */
[----:B------:R-:W-:-:S04]  /*3f70*/  USEL UR4, UR4, URZ, UP0 ;  /* 0x000000ff04047287 */ /* 0x000fc80008000000 */
[----:B------:R-:W-:Y:S01]  /*3f80*/  ULEA UR4, UR4, UR43, 0x3 ;  /* 0x0000002b04047291 */ /* 0x000fe2000f8e18ff */
[----:B-1----:R-:W-:-:S04]  /*3f90*/  LOP3.LUT R3, R2, UR5, RZ, 0x3c, !PT ;  /* 0x0000000502037c12 */ /* 0x002fc8000f8e3cff */
[----:B------:R-:W-:-:S04]  /*3fa0*/  SHF.L.U32 R3, R3, 0x1f, RZ ;  /* 0x0000001f03037819 */ /* 0x000fc800000006ff */
[----:B------:R-:W1:Y:S02]  /*3fb0*/  SYNCS.PHASECHK.TRANS64.TRYWAIT P0, [UR4], R3 ;  /* 0x00000003ff0075a7 */ /* 0x000e640008001104 */
[----:B-1----:R-:W-:Y:S05]  /*3fc0*/  @!P0 BRA `(.L_x_72) ;  /* 0x0000003c00308947 */ /* 0x002fea0003800000 */
.L_x_133:
[----:B------:R-:W-:Y:S01]  /*3fd0*/  NOP ;  /* 0x0000000000007918 */ /* 0x000fe20000000000 */
[----:B-1----:R-:W1:Y:S01]  /*3fe0*/  LDS R0, [UR8+0x14] ;  /* 0x00001408ff007984 */ /* 0x002e620008000800 */
[----:B------:R-:W-:Y:S01]  /*3ff0*/  ULOP3.LUT UR4, UR66, 0xffff, URZ, 0xc0, !UPT ;  /* 0x0000ffff42047892 */ /* 0x000fe2000f8ec0ff */
[----:B------:R-:W-:Y:S01]  /*4000*/  UMOV UR5, 0xffff ;  /* 0x0000ffff00057882 */ /* 0x000fe20000000000 */
[----:B------:R-:W-:Y:S02]  /*4010*/  UMOV UR6, 0x1 ;  /* 0x0000000100067882 */ /* 0x000fe40000000000 */
[----:B------:R-:W-:-:S04]  /*4020*/  USHF.R.U32.HI UR4, URZ, 0x5, UR4 ;  /* 0x00000005ff047899 */ /* 0x000fc80008011604 */
[----:B------:R-:W-:Y:S02]  /*4030*/  USHF.L.U32 UR5, UR5, UR4, URZ ;  /* 0x0000000405057299 */ /* 0x000fe400080006ff */
[----:B------:R-:W-:-:S04]  /*4040*/  USHF.L.U32 UR4, UR6, UR4, URZ ;  /* 0x0000000406047299 */ /* 0x000fc800080006ff */
[----:B-1----:R-:W-:-:S04]  /*4050*/  LOP3.LUT R0, R0, UR5, RZ, 0xc0, !PT ;  /* 0x0000000500007c12 */ /* 0x002fc8000f8ec0ff */
[----:B------:R-:W-:-:S13]  /*4060*/  ISETP.NE.AND P0, PT, R0, UR5, PT ;  /* 0x0000000500007c0c */ /* 0x000fda000bf05270 */
[----:B------:R-:W-:Y:S05]  /*4070*/  @P0 BRA `(.L_x_73) ;  /* 0x0000000000580947 */ /* 0x000fea0003800000 */
[----:B------:R-:W1:Y:S02]  /*4080*/  LDS R0, [UR8+0x18] ;  /* 0x00001808ff007984 */ /* 0x000e640008000800 */
[----:B-1----:R-:W-:-:S04]  /*4090*/  LOP3.LUT R0, R0, UR4, RZ, 0xc0, !PT ;  /* 0x0000000400007c12 */ /* 0x002fc8000f8ec0ff */
[----:B------:R-:W-:-:S13]  /*40a0*/  ISETP.NE.AND P0, PT, R0, UR4, PT ;  /* 0x0000000400007c0c */ /* 0x000fda000bf05270 */
[----:B------:R-:W-:Y:S05]  /*40b0*/  @P0 BRA `(.L_x_74) ;  /* 0x00000000003c0947 */ /* 0x000fea0003800000 */
[----:B------:R-:W1:Y:S01]  /*40c0*/  S2R R2, SR_LANEID ;  /* 0x0000000000027919 */ /* 0x000e620000000000 */
[----:B------:R-:W-:Y:S01]  /*40d0*/  ULOP3.LUT UR5, URZ, UR5, URZ, 0x33, !UPT ;  /* 0x00000005ff057292 */ /* 0x000fe2000f8e33ff */
[----:B------:R-:W-:Y:S01]  /*40e0*/  LOP3.LUT R4, RZ, UR4, RZ, 0x33, !PT ;  /* 0x00000004ff047c12 */ /* 0x000fe2000f8e33ff */
[----:B------:R-:W-:Y:S02]  /*40f0*/  VOTEU.ANY UR4, UPT, PT ;  /* 0x0000000000047886 */ /* 0x000fe400038e0100 */
[----:B------:R-:W-:Y:S01]  /*4100*/  UFLO.U32 UR4, UR4 ;  /* 0x00000004000472bd */ /* 0x000fe200080e0000 */
[----:B------:R-:W2:Y:S01]  /*4110*/  REDUX UR6, R4 ;  /* 0x00000000040673c4 */ /* 0x000ea20000000000 */
[----:B------:R-:W-:-:S06]  /*4120*/  IMAD.U32 R0, RZ, RZ, UR5 ;  /* 0x00000005ff007e24 */ /* 0x000fcc000f8e00ff */
[----:B------:R4:W-:Y:S01]  /*4130*/  UTCATOMSWS.AND URZ, UR5 ;  /* 0x0000000500ff79e3 */ /* 0x0009e20008000000 */
[----:B------:R-:W3:Y:S01]  /*4140*/  REDUX UR7, R0 ;  /* 0x00000000000773c4 */ /* 0x000ee20000000000 */
[----:B-1----:R-:W-:Y:S01]  /*4150*/  ISETP.EQ.U32.AND P0, PT, R2, UR4, PT ;  /* 0x0000000402007c0c */ /* 0x002fe2000bf02070 */
[----:B--2---:R-:W-:Y:S01]  /*4160*/  IMAD.U32 R2, RZ, RZ, UR6 ;  /* 0x00000006ff027e24 */ /* 0x004fe2000f8e00ff */
[----:B---3--:R-:W-:-:S11]  /*4170*/  MOV R3, UR7 ;  /* 0x0000000700037c02 */ /* 0x008fd60008000f00 */
[----:B------:R4:W-:Y:S04]  /*4180*/  @P0 ATOMS.AND RZ, [UR8+0x14], R3 ;  /* 0x00001403ffff098c */ /* 0x0009e8000a800008 */
[----:B------:R4:W-:Y:S01]  /*4190*/  @P0 ATOMS.AND RZ, [UR8+0x18], R2 ;  /* 0x00001802ffff098c */ /* 0x0009e2000a800008 */
[----:B------:R-:W-:Y:S05]  /*41a0*/  BRA `(.L_x_75) ;  /* 0x0000000000147947 */ /* 0x000fea0003800000 */
.L_x_74:
[----:B------:R-:W-:Y:S02]  /*41b0*/  MOV R2, 0x41d0 ;  /* 0x000041d000027802 */ /* 0x000fe40000000f00 */
[----:B---3-5:R-:W-:Y:S05]  /*41c0*/  CALL.REL.NOINC `($__internal_0_$__cuda_sm10x_tcgen05_guardrail_trap_col_being_dealloced_not_returned_by_alloc) ;  /* 0x0000003c00507944 */ /* 0x028fea0003c00000 */
[----:B------:R-:W-:Y:S05]  /*41d0*/  BRA `(.L_x_75) ;  /* 0x0000000000087947 */ /* 0x000fea0003800000 */
.L_x_73:
[----:B------:R-:W-:Y:S02]  /*41e0*/  MOV R2, 0x4200 ;  /* 0x0000420000027802 */ /* 0x000fe40000000f00 */
[----:B---3-5:R-:W-:Y:S05]  /*41f0*/  CALL.REL.NOINC `($__internal_2_$__cuda_sm10x_tcgen05_guardrail_trap_unallocated_columns_being_dealloced) ;  /* 0x0000003c005c7944 */ /* 0x028fea0003c00000 */
.L_x_75:
[----:B------:R-:W-:Y:S01]  /*4200*/  NOP ;  /* 0x0000000000007918 */ /* 0x000fe20000000000 */
[----:B----4-:R-:W-:Y:S05]  /*4210*/  EXIT ;  /* 0x000000000000794d */ /* 0x010fea0003800000 */
.L_x_57:
[----:B------:R-:W-:-:S09]  /*4220*/  UISETP.NE.OR UP0, UPT, UR20, 0x3, !UP3 ;  /* 0x000000031400788c */ /* 0x000fd2000df05670 */
[----:B------:R-:W-:Y:S05]  /*4230*/  BRA.U UP0, `(.L_x_76) ;  /* 0x0000000d00987547 */ /* 0x000fea000b800000 */
[----:B------:R-:W2:Y:S01]  /*4240*/  LDCU.64 UR4, c[0x0][0x888] ;  /* 0x00011100ff0477ac */ /* 0x000ea20008000a00 */
[----:B------:R-:W3:Y:S01]  /*4250*/  LDC.64 R12, c[0x0][0x348] ;  /* 0x0000d200ff0c7b82 */ /* 0x000ee20000000a00 */
[----:B------:R-:W-:Y:S02]  /*4260*/  HFMA2 R9, -RZ, RZ, 0, 0 ;  /* 0x00000000ff097431 */ /* 0x000fe400000001ff */
[----:B------:R-:W-:Y:S01]  /*4270*/  IMAD.MOV.U32 R11, RZ, RZ, 0x1 ;  /* 0x00000001ff0b7424 */ /* 0x000fe200078e00ff */
[----:B------:R-:W4:Y:S01]  /*4280*/  LDCU UR38, c[0x0][0x370] ;  /* 0x00006e00ff2677ac */ /* 0x000f220008000800 */
[----:B------:R-:W-:Y:S01]  /*4290*/  IMAD.MOV.U32 R10, RZ, RZ, RZ ;  /* 0x000000ffff0a7224 */ /* 0x000fe200078e00ff */
[----:B------:R-:W-:Y:S01]  /*42a0*/  MOV R8, 0x1400 ;  /* 0x0000140000087802 */ /* 0x000fe20000000f00 */
[----:B------:R-:W4:Y:S01]  /*42b0*/  LDCU.128 UR52, c[0x0][0xb10] ;  /* 0x00016200ff3477ac */ /* 0x000f220008000c00 */
[----:B------:R-:W1:Y:S01]  /*42c0*/  LDCU UR37, c[0x0][0x374] ;  /* 0x00006e80ff2577ac */ /* 0x000e620008000800 */
[----:B------:R-:W1:Y:S01]  /*42d0*/  LDCU.64 UR30, c[0x0][0x890] ;  /* 0x00011200ff1e77ac */ /* 0x000e620008000a00 */
[----:B--2---:R-:W-:Y:S01]  /*42e0*/  UISETP.NE.U32.AND UP0, UPT, UR4, URZ, UPT ;  /* 0x000000ff0400728c */ /* 0x004fe2000bf05070 */
[----:B------:R-:W2:Y:S01]  /*42f0*/  LDCU UR15, c[0x0][0xb0c] ;  /* 0x00016180ff0f77ac */ /* 0x000ea20008000800 */
[----:B------:R-:W3:Y:S01]  /*4300*/  LDCU UR43, c[0x0][0xb20] ;  /* 0x00016400ff2b77ac */ /* 0x000ee20008000800 */
[----:B------:R-:W3:Y:S01]  /*4310*/  LDCU UR4, c[0x0][0xb30] ;  /* 0x00016600ff0477ac */ /* 0x000ee20008000800 */
[----:B------:R-:W-:Y:S01]  /*4320*/  UMOV UR21, 0x400 ;  /* 0x0000040000157882 */ /* 0x000fe20000000000 */
[----:B----4-:R-:W-:-:S02]  /*4330*/  UIMAD.WIDE.U32 UR6, UR38, UR52, URZ ;  /* 0x00000034260672a5 */ /* 0x010fc4000f8e00ff */
[----:B-1----:R-:W-:Y:S02]  /*4340*/  UIMAD.WIDE.U32 UR8, UR37, UR55, URZ ;  /* 0x00000037250872a5 */ /* 0x002fe4000f8e00ff */
[----:B------:R-:W-:Y:S02]  /*4350*/  ULEA UR21, UR51, UR21, 0x18 ;  /* 0x0000001533157291 */ /* 0x000fe4000f8ec0ff */
[----:B------:R-:W-:Y:S02]  /*4360*/  USEL UR42, URZ, 0x1, UP5 ;  /* 0x00000001ff2a7887 */ /* 0x000fe4000a800000 */
[----:B------:R-:W-:Y:S02]  /*4370*/  UISETP.NE.AND.EX UP5, UPT, UR5, URZ, UPT, UP0 ;  /* 0x000000ff0500728c */ /* 0x000fe4000bfa5300 */
[----:B------:R-:W-:Y:S02]  /*4380*/  UISETP.NE.U32.AND UP6, UPT, UR30, URZ, UPT ;  /* 0x000000ff1e00728c */ /* 0x000fe4000bfc5070 */
[----:B------:R-:W-:-:S02]  /*4390*/  UIADD3 UR5, UPT, UPT, UR21, 0x60, URZ ;  /* 0x0000006015057890 */ /* 0x000fc4000fffe0ff */
[----:B------:R-:W-:Y:S01]  /*43a0*/  UISETP.NE.AND UP0, UPT, UR41, 0x1, UPT ;  /* 0x000000012900788c */ /* 0x000fe2000bf05270 */
[----:B------:R-:W-:Y:S01]  /*43b0*/  UMOV UR40, UR7 ;  /* 0x0000000700287c82 */ /* 0x000fe20008000000 */
[----:B------:R-:W-:Y:S01]  /*43c0*/  UMOV UR39, UR9 ;  /* 0x0000000900277c82 */ /* 0x000fe20008000000 */
[----:B--2---:R-:W-:Y:S02]  /*43d0*/  UISETP.NE.AND UP0, UPT, UR15, 0x1, UPT ;  /* 0x000000010f00788c */ /* 0x004fe4000bf05270 */
[----:B------:R-:W-:Y:S02]  /*43e0*/  UPLOP3.LUT UP1, UPT, UPT, UPT, UPT, 0x40, 0x4 ;  /* 0x000000000004789c */ /* 0x000fe40003f2e870 */
[----:B------:R-:W-:Y:S01]  /*43f0*/  UISETP.GE.AND UP3, UPT, UR41, 0x1, UPT ;  /* 0x000000012900788c */ /* 0x000fe2000bf66270 */
[----:B------:R-:W1:Y:S01]  /*4400*/  LDCU.64 UR22, c[0x0][0xb28] ;  /* 0x00016500ff1677ac */ /* 0x000e620008000a00 */
[----:B------:R-:W-:Y:S02]  /*4410*/  UISETP.NE.AND.EX UP6, UPT, UR31, URZ, UPT, UP6 ;  /* 0x000000ff1f00728c */ /* 0x000fe4000bfc5360 */
[----:B------:R-:W-:-:S02]  /*4420*/  UPRMT UR51, UR51, 0x654, UR5 ;  /* 0x0000065433337896 */ /* 0x000fc40008000005 */
[----:B------:R-:W-:Y:S02]  /*4430*/  USHF.R.U32.HI UR40, URZ, UR53, UR40 ;  /* 0x00000035ff287299 */ /* 0x000fe40008011628 */
[----:B---3--:R-:W-:Y:S02]  /*4440*/  USHF.R.U32.HI UR39, URZ, UR43, UR39 ;  /* 0x0000002bff277299 */ /* 0x008fe40008011627 */
[----:B------:R-:W-:Y:S02]  /*4450*/  UISETP.NE.AND UP0, UPT, UR54, 0x1, UPT ;  /* 0x000000013600788c */ /* 0x000fe4000bf05270 */
[----:B------:R-:W-:-:S11]  /*4460*/  UISETP.NE.AND UP4, UPT, UR4, 0x1, UPT ;  /* 0x000000010400788c */ /* 0x000fd6000bf85270 */
.L_x_84:
[C---:B------:R-:W-:Y:S02]  /*4470*/  LEA R3, R10.reuse, UR21, 0x3 ;  /* 0x000000150a037c11 */ /* 0x040fe4000f8e18ff */
[----:B------:R-:W-:Y:S02]  /*4480*/  SHF.L.U32 R0, R9, 0x1f, RZ ;  /* 0x0000001f09007819 */ /* 0x000fe400000006ff */
[----:B------:R-:W-:Y:S02]  /*4490*/  LEA R5, R10, UR21, 0x4 ;  /* 0x000000150a057c11 */ /* 0x000fe4000f8e20ff */
[----:B--2---:R-:W2:Y:S02]  /*44a0*/  SYNCS.PHASECHK.TRANS64.TRYWAIT P0, [R3+URZ+0x80], R0 ;  /* 0x00008000030075a7 */ /* 0x004ea400080011ff */
[----:B--2---:R-:W-:Y:S05]  /*44b0*/  @!P0 BRA `(.L_x_77) ;  /* 0x00000038000c8947 */ /* 0x004fea0003800000 */
.L_x_134:
[----:B------:R-:W3:Y:S01]  /*44c0*/  LDS.128 R4, [R5+0x110] ;  /* 0x0001100005047984 */ /* 0x000ee20000000c00 */
[----:B------:R-:W-:Y:S01]  /*44d0*/  UISETP.GE.AND UP0, UPT, UR41, 0x1, UPT ;  /* 0x000000012900788c */ /* 0x000fe2000bf06270 */
[----:B------:R-:W-:Y:S01]  /*44e0*/  @!PT LDS RZ, [RZ] ;  /* 0x00000000fffff984 */ /* 0x000fe20000000800 */
[----:B------:R-:W-:Y:S01]  /*44f0*/  @!PT LDS RZ, [RZ] ;  /* 0x00000000fffff984 */ /* 0x000fe20000000800 */
[----:B------:R-:W-:Y:S01]  /*4500*/  @!PT LDS RZ, [RZ] ;  /* 0x00000000fffff984 */ /* 0x000fe20000000800 */
[----:B------:R-:W-:Y:S01]  /*4510*/  @!PT LDS RZ, [RZ] ;  /* 0x00000000fffff984 */ /* 0x000fe20000000800 */
[----:B------:R4:W-:Y:S06]  /*4520*/  MEMBAR.ALL.CTA ;  /* 0x0000000000007992 */ /* 0x0009ec0000008000 */
[----:B----4-:R-:W4:Y:S01]  /*4530*/  FENCE.VIEW.ASYNC.S ;  /* 0x00000000000073c6 */ /* 0x010f220000000000 */
[----:B---3--:R-:W-:Y:S11]  /*4540*/  LOP3.LUT P0, RZ, R6, 0x1, RZ, 0xc0, !PT ;  /* 0x0000000106ff7812 */ /* 0x008ff6000780c0ff */
[----:B------:R-:W-:Y:S02]  /*4550*/  @!UPT UIADD3 URZ, UPT, UPT, URZ, URZ, URZ ;  /* 0x000000fffffff290 */ /* 0x000fe4000fffe0ff */
[----:B----4-:R-:W-:Y:S01]  /*4560*/  VOTEU.ANY UP3, P0 ;  /* 0x0000000000ff7886 */ /* 0x010fe20000060100 */
[----:B------:R-:W-:Y:S11]  /*4570*/  PLOP3.LUT P0, PT, PT, PT, UP3, 0x80, 0x8 ;  /* 0x000000000008781c */ /* 0x000ff60003f0f038 */
[----:B------:R-:W-:Y:S02]  /*4580*/  @!UPT UIADD3 URZ, UPT, UPT, URZ, URZ, URZ ;  /* 0x000000fffffff290 */ /* 0x000fe4000fffe0ff */
[----:B--2---:R-:W-:Y:S02]  /*4590*/  @P0 SHF.R.U32.HI R0, RZ, 0x10, R5 ;  /* 0x00000010ff000819 */ /* 0x004fe40000011605 */
[----:B------:R-:W-:Y:S02]  /*45a0*/  @P0 MOV R2, R4 ;  /* 0x0000000400020202 */ /* 0x000fe40000000f00 */
[----:B------:R-:W-:Y:S01]  /*45b0*/  @P0 R2UR UR4, R0 ;  /* 0x00000000000402ca */ /* 0x000fe200000e0000 */
[----:B------:R-:W-:Y:S01]  /*45c0*/  VIADD R0, R3, 0x90 ;  /* 0x0000009003007836 */ /* 0x000fe20000000000 */
[----:B------:R-:W-:Y:S02]  /*45d0*/  @P0 LOP3.LUT R4, R5, 0xffff, RZ, 0xc0, !PT ;  /* 0x0000ffff05040812 */ /* 0x000fe400078ec0ff */
[----:B------:R-:W-:Y:S02]  /*45e0*/  @P0 R2UR UR6, R2 ;  /* 0x00000000020602ca */ /* 0x000fe400000e0000 */
[----:B------:R-:W-:Y:S02]  /*45f0*/  PRMT R0, RZ, 0x654, R0 ;  /* 0x00000654ff007816 */ /* 0x000fe40000000000 */
[----:B------:R-:W-:Y:S02]  /*4600*/  @P0 R2UR UR5, R4 ;  /* 0x00000000040502ca */ /* 0x000fe400000e0000 */
[----:B------:R2:W-:Y:S03]  /*4610*/  SYNCS.ARRIVE.TRANS64.RED.A1T0 RZ, [R0+URZ], RZ ;  /* 0x000000ff00ff79a7 */ /* 0x0005e600081004ff */
[----:B------:R-:W-:Y:S04]  /*4620*/  @UP3 UMOV UR29, UR4 ;  /* 0x00000004001d3c82 */ /* 0x000fe80008000000 */
[----:B------:R-:W-:Y:S04]  /*4630*/  @UP3 UMOV UR14, UR6 ;  /* 0x00000006000e3c82 */ /* 0x000fe80008000000 */
[----:B------:R-:W-:Y:S01]  /*4640*/  @UP3 UMOV UR13, UR5 ;  /* 0x00000005000d3c82 */ /* 0x000fe20008000000 */
[----:B------:R-:W-:Y:S05]  /*4650*/  BRA.U !UP0, `(.L_x_78) ;  /* 0x0000000108c07547 */ /* 0x000fea000b800000 */
[----:B------:R-:W-:Y:S02]  /*4660*/  UIMAD.WIDE.U32 UR8, UR13, UR55, URZ ;  /* 0x000000370d0872a5 */ /* 0x000fe4000f8e00ff */
[----:B------:R-:W-:Y:S02]  /*4670*/  UP2UR UR12, UPR, URZ, 0x4 ;  /* 0x00000004ff0c7883 */ /* 0x000fe40008000000 */
[----:B------:R-:W-:Y:S02]  /*4680*/  UISETP.NE.AND UP2, UPT, UR54, 0x1, UPT ;  /* 0x000000013600788c */ /* 0x000fe4000bf45270 */
[----:B------:R-:W-:Y:S02]  /*4690*/  UIMAD.WIDE.U32 UR10, UR14, UR52, URZ ;  /* 0x000000340e0a72a5 */ /* 0x000fe4000f8e00ff */
[----:B------:R-:W-:Y:S02]  /*46a0*/  USEL UR4, UR37, UR39, !UP2 ;  /* 0x0000002725047287 */ /* 0x000fe4000d000000 */
[----:B------:R-:W-:Y:S02]  /*46b0*/  UISETP.NE.AND UP0, UPT, UR15, 0x1, UPT ;  /* 0x000000010f00788c */ /* 0x000fe4000bf05270 */
[----:B------:R-:W-:Y:S02]  /*46c0*/  UP2UR UR20, UPR, URZ, 0x2 ;  /* 0x00000002ff147883 */ /* 0x000fe40008000000 */
[----:B------:R-:W-:Y:S02]  /*46d0*/  UISETP.NE.AND UP1, UPT, UR41, 0x1, UPT ;  /* 0x000000012900788c */ /* 0x000fe4000bf25270 */
[----:B-1----:R-:W-:Y:S02]  /*46e0*/  UIMAD.WIDE.U32 UR16, UR4, UR22, URZ ;  /* 0x00000016041072a5 */ /* 0x002fe4000f8e00ff */
[----:B------:R-:W-:Y:S01]  /*46f0*/  USEL UR7, UR38, UR40, !UP0 ;  /* 0x0000002826077287 */ /* 0x000fe2000c000000 */
[----:B------:R-:W-:Y:S02]  /*4700*/  UMOV UR5, UR9 ;  /* 0x0000000900057c82 */ /* 0x000fe40008000000 */
[----:B------:R-:W-:Y:S02]  /*4710*/  USHF.R.U32.HI UR6, URZ, UR43, UR5 ;  /* 0x0000002bff067299 */ /* 0x000fe40008011605 */
[----:B------:R-:W-:Y:S02]  /*4720*/  UIMAD.WIDE.U32 UR18, UR7, UR22, URZ ;  /* 0x00000016071272a5 */ /* 0x000fe4000f8e00ff */
[----:B------:R-:W-:Y:S02]  /*4730*/  USEL UR6, UR13, UR6, !UP2 ;  /* 0x000000060d067287 */ /* 0x000fe4000d000000 */
[----:B------:R-:W-:Y:S01]  /*4740*/  UISETP.NE.AND UP2, UPT, UR12, URZ, UPT ;  /* 0x000000ff0c00728c */ /* 0x000fe2000bf45270 */
[----:B------:R-:W-:Y:S01]  /*4750*/  UMOV UR5, UR11 ;  /* 0x0000000b00057c82 */ /* 0x000fe20008000000 */
[----:B------:R-:W-:Y:S02]  /*4760*/  UIMAD.WIDE.U32 UR10, UR6, UR22, URZ ;  /* 0x00000016060a72a5 */ /* 0x000fe4000f8e00ff */
[----:B------:R-:W-:Y:S03]  /*4770*/  USHF.R.U32.HI UR8, URZ, UR53, UR5 ;  /* 0x00000035ff087299 */ /* 0x000fe60008011605 */
[----:B------:R-:W-:Y:S02]  /*4780*/  UMOV UR5, UR17 ;  /* 0x0000001100057c82 */ /* 0x000fe40008000000 */
[----:B------:R-:W-:Y:S03]  /*4790*/  @UP1 USHF.R.U32.HI UR4, URZ, UR23, UR5 ;  /* 0x00000017ff041299 */ /* 0x000fe60008011605 */
[----:B------:R-:W-:Y:S01]  /*47a0*/  UMOV UR5, UR19 ;  /* 0x0000001300057c82 */ /* 0x000fe20008000000 */
[----:B------:R-:W-:Y:S02]  /*47b0*/  UIMAD UR4, UR41, UR4, URZ ;  /* 0x00000004290472a4 */ /* 0x000fe4000f8e02ff */
[----:B------:R-:W-:Y:S02]  /*47c0*/  @UP1 USHF.R.U32.HI UR7, URZ, UR23, UR5 ;  /* 0x00000017ff071299 */ /* 0x000fe40008011605 */
[----:B------:R-:W-:Y:S02]  /*47d0*/  USEL UR5, UR14, UR8, !UP0 ;  /* 0x000000080e057287 */ /* 0x000fe4000c000000 */
[----:B------:R-:W-:Y:S02]  /*47e0*/  UIMAD UR8, UR41, UR7, URZ ;  /* 0x00000007290872a4 */ /* 0x000fe4000f8e02ff */
[----:B------:R-:W-:Y:S03]  /*47f0*/  UISETP.GE.AND UP0, UPT, UR6, UR4, UPT ;  /* 0x000000040600728c */ /* 0x000fe6000bf06270 */
[----:B------:R-:W-:Y:S01]  /*4800*/  UMOV UR4, UR11 ;  /* 0x0000000b00047c82 */ /* 0x000fe20008000000 */
[----:B------:R-:W-:Y:S02]  /*4810*/  UISETP.GE.OR UP0, UPT, UR5, UR8, UP0 ;  /* 0x000000080500728c */ /* 0x000fe40008706670 */
[----:B------:R-:W-:Y:S02]  /*4820*/  USHF.R.U32.HI UR4, URZ, UR23, UR4 ;  /* 0x00000017ff047299 */ /* 0x000fe40008011604 */
[----:B------:R-:W-:Y:S02]  /*4830*/  UIMAD.WIDE.U32 UR8, UR5, UR22, URZ ;  /* 0x00000016050872a5 */ /* 0x000fe4000f8e00ff */
[----:B------:R-:W-:Y:S04]  /*4840*/  USEL UR10, UR6, UR4, !UP1 ;  /* 0x00000004060a7287 */ /* 0x000fe8000c800000 */
[----:B------:R-:W-:Y:S01]  /*4850*/  UIADD3 UR11, UPT, UPT, -UR10, URZ, URZ ;  /* 0x000000ff0a0b7290 */ /* 0x000fe2000fffe1ff */
[----:B------:R-:W-:Y:S02]  /*4860*/  @!UP0 UMOV UR4, UR9 ;  /* 0x0000000900048c82 */ /* 0x000fe40008000000 */
[----:B------:R-:W-:Y:S02]  /*4870*/  @!UP0 USHF.R.U32.HI UR4, URZ, UR23, UR4 ;  /* 0x00000017ff048299 */ /* 0x000fe40008011604 */
[----:B------:R-:W-:Y:S02]  /*4880*/  UIMAD UR8, UR41, UR11, UR6 ;  /* 0x0000000b290872a4 */ /* 0x000fe4000f8e0206 */
[----:B------:R-:W-:Y:S02]  /*4890*/  @!UP0 USEL UR4, UR5, UR4, !UP1 ;  /* 0x0000000405048287 */ /* 0x000fe4000c800000 */
[----:B------:R-:W-:Y:S02]  /*48a0*/  UISETP.NE.AND UP1, UPT, UR20, URZ, UPT ;  /* 0x000000ff1400728c */ /* 0x000fe4000bf25270 */
[----:B------:R-:W-:Y:S02]  /*48b0*/  @!UP0 UIMAD UR7, UR7, UR8, UR4 ;  /* 0x00000008070782a4 */ /* 0x000fe4000f8e0204 */
[----:B------:R-:W-:Y:S02]  /*48c0*/  @!UP0 UIADD3 UR9, UPT, UPT, UR10, -UR4, URZ ;  /* 0x800000040a098290 */ /* 0x000fe4000fffe0ff */
[----:B------:R-:W-:Y:S02]  /*48d0*/  UIADD3 UR8, UPT, UPT, -UR6, URZ, URZ ;  /* 0x000000ff06087290 */ /* 0x000fe4000fffe1ff */
[----:B------:R-:W-:Y:S02]  /*48e0*/  UIADD3 UR4, UPT, UPT, -UR5, URZ, URZ ;  /* 0x000000ff05047290 */ /* 0x000fe4000fffe1ff */
[----:B------:R-:W-:Y:S03]  /*48f0*/  @!UP0 UIMAD UR6, UR9, UR41, UR5 ;  /* 0x00000029090682a4 */ /* 0x000fe6000f8e0205 */
[----:B------:R-:W-:Y:S01]  /*4900*/  @!UP0 UMOV UR5, UR7 ;  /* 0x0000000700058c82 */ /* 0x000fe20008000000 */
[----:B------:R-:W-:Y:S02]  /*4910*/  UIMAD UR7, UR15, UR4, UR14 ;  /* 0x000000040f0772a4 */ /* 0x000fe4000f8e020e */
[----:B------:R-:W-:Y:S02]  /*4920*/  UIMAD UR4, UR54, UR8, UR13 ;  /* 0x00000008360472a4 */ /* 0x000fe4000f8e020d */
[----:B------:R-:W-:Y:S02]  /*4930*/  UIMAD UR14, UR5, UR15, UR7 ;  /* 0x0000000f050e72a4 */ /* 0x000fe4000f8e0207 */
[----:B------:R-:W-:Y:S11]  /*4940*/  UIMAD UR13, UR6, UR54, UR4 ;  /* 0x00000036060d72a4 */ /* 0x000ff6000f8e0204 */
[----:B------:R-:W-:Y:S01]  /*4950*/  @!UPT UIADD3 URZ, UPT, UPT, URZ, URZ, URZ ;  /* 0x000000fffffff290 */ /* 0x000fe2000fffe0ff */
.L_x_78:
[----:B------:R-:W3:Y:S01]  /*4960*/  @!UP4 LDCU.128 UR8, c[0x0][0xb10] ;  /* 0x00016200ff08c7ac */ /* 0x000ee20008000c00 */
[----:B------:R-:W-:Y:S02]  /*4970*/  ISETP.NE.U32.AND P0, PT, RZ, UR30, PT ;  /* 0x0000001eff007c0c */ /* 0x000fe4000bf05070 */
[----:B------:R-:W-:Y:S02]  /*4980*/  SHF.L.U32 R2, R11, 0x1f, RZ ;  /* 0x0000001f0b027819 */ /* 0x000fe400000006ff */
[----:B------:R-:W-:Y:S01]  /*4990*/  ISETP.NE.AND.EX P0, PT, RZ, UR31, PT, P0 ;  /* 0x0000001fff007c0c */ /* 0x000fe2000bf05300 */
[----:B------:R-:W4:Y:S01]  /*49a0*/  @!UP4 LDCU UR5, c[0x0][0xb0c] ;  /* 0x00016180ff05c7ac */ /* 0x000f220008000800 */
[----:B---3--:R-:W-:Y:S07]  /*49b0*/  UIMAD.WIDE.U32 UR6, UR14, UR8, URZ ;  /* 0x000000080e0672a5 */ /* 0x008fee000f8e00ff */
[----:B------:R-:W-:Y:S01]  /*49c0*/  @!UP4 UMOV UR4, UR7 ;  /* 0x000000070004cc82 */ /* 0x000fe20008000000 */
[----:B----4-:R-:W-:Y:S02]  /*49d0*/  @!UP4 UISETP.NE.AND UP0, UPT, UR5, 0x1, UPT ;  /* 0x000000010500c88c */ /* 0x010fe4000bf05270 */
[----:B------:R-:W-:Y:S02]  /*49e0*/  @!UP4 USHF.R.U32.HI UR4, URZ, UR9, UR4 ;  /* 0x00000009ff04c299 */ /* 0x000fe40008011604 */
[----:B------:R-:W-:Y:S02]  /*49f0*/  UIMAD.WIDE.U32 UR6, UR13, UR11, URZ ;  /* 0x0000000b0d0672a5 */ /* 0x000fe4000f8e00ff */
[----:B------:R-:W-:Y:S02]  /*4a00*/  @!UP4 USEL UR8, UR14, UR4, !UP0 ;  /* 0x000000040e08c287 */ /* 0x000fe4000c000000 */
[----:B------:R-:W-:Y:S03]  /*4a10*/  @!UP4 UISETP.NE.AND UP0, UPT, UR10, 0x1, UPT ;  /* 0x000000010a00c88c */ /* 0x000fe6000bf05270 */
[----:B------:R-:W-:Y:S02]  /*4a20*/  @!UP4 UMOV UR6, UR7 ;  /* 0x000000070006cc82 */ /* 0x000fe40008000000 */
[----:B------:R-:W3:Y:S02]  /*4a30*/  @!UP4 LDCU UR4, c[0x0][0xb20] ;  /* 0x00016400ff04c7ac */ /* 0x000ee40008000800 */
[----:B---3--:R-:W-:Y:S04]  /*4a40*/  @!UP4 USHF.R.U32.HI UR6, URZ, UR4, UR6 ;  /* 0x00000004ff06c299 */ /* 0x008fe80008011606 */
[----:B------:R-:W-:Y:S04]  /*4a50*/  @!UP4 USEL UR6, UR13, UR6, !UP0 ;  /* 0x000000060d06c287 */ /* 0x000fe8000c000000 */
[----:B------:R-:W-:Y:S02]  /*4a60*/  @!UP4 UIADD3 UR4, UPT, UPT, -UR8, UR6, URZ ;  /* 0x000000060804c290 */ /* 0x000fe4000fffe1ff */
[----:B------:R-:W-:Y:S02]  /*4a70*/  @!UP4 UIADD3 UR6, UPT, UPT, UR8, -UR6, URZ ;  /* 0x800000060806c290 */ /* 0x000fe4000fffe0ff */
[----:B------:R-:W-:Y:S02]  /*4a80*/  @!UP4 UIMAD UR14, UR4, UR5, UR14 ;  /* 0x00000005040ec2a4 */ /* 0x000fe4000f8e020e */
[----:B------:R-:W-:Y:S01]  /*4a90*/  @!UP4 UIMAD UR13, UR6, UR10, UR13 ;  /* 0x0000000a060dc2a4 */ /* 0x000fe2000f8e020d */
[----:B------:R-:W-:Y:S11]  /*4aa0*/  BRA.U UP1, `(.L_x_79) ;  /* 0x0000000101107547 */ /* 0x000ff6000b800000 */
[----:B--2---:R-:W-:Y:S04]  /*4ab0*/  MOV R0, UR42 ;  /* 0x0000002a00007c02 */ /* 0x004fe80008000f00 */
[----:B------:R-:W-:Y:S04]  /*4ac0*/  SHF.L.U32 R3, R0, 0x1f, RZ ;  /* 0x0000001f00037819 */ /* 0x000fe800000006ff */
[----:B------:R-:W2:Y:S02]  /*4ad0*/  SYNCS.PHASECHK.TRANS64.TRYWAIT P1, [UR21+0x78], R3 ;  /* 0x00007803ff0075a7 */ /* 0x000ea40008021115 */
[----:B--2---:R-:W-:Y:S05]  /*4ae0*/  @!P1 BRA `(.L_x_80) ;  /* 0x0000003000949947 */ /* 0x004fea0003800000 */
.L_x_79:
[----:B------:R-:W-:Y:S05]  /*4af0*/  BRA.U !UP6, `(.L_x_81) ;  /* 0x000000010e387547 */ /* 0x000fea000b800000 */
[----:B------:R-:W-:Y:S01]  /*4b00*/  UPLOP3.LUT UP2, UPT, UPT, UPT, UP5, 0x80, 0x8 ;  /* 0x000000000008789c */ /* 0x000fe20003f4f050 */
[----:B------:R-:W-:Y:S01]  /*4b10*/  HFMA2 R87, -RZ, RZ, 0, 5.9604644775390625e-08 ;  /* 0x00000001ff577431 */ /* 0x000fe200000001ff */
[----:B------:R-:W2:Y:S04]  /*4b20*/  LDCU.64 UR8, c[0x0][0x358] ;  /* 0x00006b00ff0877ac */ /* 0x000ea80008000a00 */
[----:B------:R-:W-:Y:S05]  /*4b30*/  PLOP3.LUT P1, PT, PT, PT, UP2, 0x80, 0x8 ;  /* 0x000000000008781c */ /* 0x000fea0003f2f028 */
[----:B------:R-:W3:Y:S01]  /*4b40*/  @UP2 LDCU.64 UR4, c[0x0][0x888] ;  /* 0x00011100ff0427ac */ /* 0x000ee20008000a00 */
[----:B------:R-:W-:Y:S04]  /*4b50*/  @UP2 UIMAD UR6, UR36, UR30, URZ ;  /* 0x0000001e240622a4 */ /* 0x000fe8000f8e02ff */
[----:B---3--:R-:W-:Y:S06]  /*4b60*/  @UP2 UIMAD.WIDE UR4, UR6, 0x4, UR4 ;  /* 0x00000004060428a5 */ /* 0x008fec000f8e0204 */
[----:B------:R-:W-:Y:S02]  /*4b70*/  IMAD.U32 R4, RZ, RZ, UR4 ;  /* 0x00000004ff047e24 */ /* 0x000fe4000f8e00ff */
[----:B------:R-:W-:Y:S05]  /*4b80*/  IMAD.U32 R5, RZ, RZ, UR5 ;  /* 0x00000005ff057e24 */ /* 0x000fea000f8e00ff */
[----:B--2---:R-:W2:Y:S02]  /*4b90*/  @P1 LDG.E R0, desc[UR8][R4.64] ;  /* 0x0000000804001981 */ /* 0x004ea4000c1e1900 */
[----:B--2---:R-:W-:Y:S01]  /*4ba0*/  @P1 R2UR UR45, R0 ;  /* 0x00000000002d12ca */ /* 0x004fe200000e0000 */
[----:B------:R-:W-:Y:S05]  /*4bb0*/  IMAD.MOV.U32 R0, RZ, RZ, 0x1 ;  /* 0x00000001ff007424 */ /* 0x000fea00078e00ff */
[----:B------:R-:W-:Y:S08]  /*4bc0*/  @!P1 PRMT R87, R0, 0x7610, R87 ;  /* 0x0000761000579816 */ /* 0x000ff00000000057 */
[----:B------:R-:W3:Y:S02]  /*4bd0*/  @!UP2 LDCU UR45, c[0x0][0x880] ;  /* 0x00011000ff2da7ac */ /* 0x000ee40008000800 */
.L_x_81:
[----:B---3--:R-:W-:Y:S01]  /*4be0*/  @!P0 FSETP.EQ.AND P2, PT, RZ, UR45, PT ;  /* 0x0000002dff008c0b */ /* 0x008fe2000bf42000 */
[----:B------:R-:W-:Y:S01]  /*4bf0*/  @!UPT UIADD3 URZ, UPT, UPT, URZ, URZ, URZ ;  /* 0x000000fffffff290 */ /* 0x000fe2000fffe0ff */
[----:B------:R-:W-:Y:S11]  /*4c00*/  @!P0 BRA `(.L_x_82) ;  /* 0x0000000000148947 */ /* 0x000ff60003800000 */
[----:B------:R-:W-:Y:S02]  /*4c10*/  LOP3.LUT P0, RZ, R87, 0xff, RZ, 0xc0, !PT ;  /* 0x000000ff57ff7812 */ /* 0x000fe4000780c0ff */
[----:B------:R-:W-:Y:S04]  /*4c20*/  PLOP3.LUT P2, PT, PT, PT, UP2, 0x80, 0x8 ;  /* 0x000000000008781c */ /* 0x000fe80003f4f028 */
[----:B------:R-:W-:Y:S07]  /*4c30*/  PLOP3.LUT P2, PT, P2, PT, PT, 0x8, 0x80 ;  /* 0x000000000080781c */ /* 0x000fee000174e170 */
[----:B------:R-:W-:Y:S11]  /*4c40*/  @P0 FSETP.EQ.AND P2, PT, RZ, UR45, PT ;  /* 0x0000002dff000c0b */ /* 0x000ff6000bf42000 */
[----:B------:R-:W-:Y:S02]  /*4c50*/  @!UPT UIADD3 URZ, UPT, UPT, URZ, URZ, URZ ;  /* 0x000000fffffff290 */ /* 0x000fe4000fffe0ff */
.L_x_82:
[----:B------:R-:W3:Y:S01]  /*4c60*/  SYNCS.PHASECHK.TRANS64.TRYWAIT P0, [UR21+0x68], R2 ;  /* 0x00006802ff0075a7 */ /* 0x000ee20008001115 */
[----:B------:R-:W-:Y:S02]  /*4c70*/  ELECT P1, URZ, PT ;  /* 0x0000000000ff782f */ /* 0x000fe40003820000 */
[----:B------:R-:W-:Y:S01]  /*4c80*/  IADD3 R10, PT, PT, R10, 0x1, RZ ;  /* 0x000000010a0a7810 */ /* 0x000fe20007ffe0ff */
[----:B---3--:R-:W-:Y:S10]  /*4c90*/  @!P0 BRA `(.L_x_83) ;  /* 0x0000003000408947 */ /* 0x008ff40003800000 */
.L_x_137:
[----:B------:R-:W-:Y:S01]  /*4ca0*/  PLOP3.LUT P1, PT, P2, P1, PT, 0xf2, 0x2f ;  /* 0x00000000002f781c */ /* 0x000fe20001723e72 */
[----:B------:R-:W-:Y:S01]  /*4cb0*/  UMOV UR6, 0x0 ;  /* 0x0000000000067882 */ /* 0x000fe20000000000 */
[----:B------:R-:W-:Y:S01]  /*4cc0*/  UMOV UR7, 0x10000000 ;  /* 0x1000000000077882 */ /* 0x000fe20000000000 */
[----:B------:R-:W-:Y:S01]  /*4cd0*/  UMOV UR28, UR36 ;  /* 0x00000024001c7c82 */ /* 0x000fe20008000000 */
[----:B------:R-:W-:Y:S01]  /*4ce0*/  UMOV UR12, UR36 ;  /* 0x00000024000c7c82 */ /* 0x000fe20008000000 */
[----:B------:R-:W-:Y:S01]  /*4cf0*/  UMOV UR20, UR36 ;  /* 0x0000002400147c82 */ /* 0x000fe20008000000 */
[----:B------:R-:W-:Y:S02]  /*4d00*/  R2UR UR46, R89 ;  /* 0x00000000592e72ca */ /* 0x000fe400000e0000 */
[----:B------:R-:W-:Y:S02]  /*4d10*/  R2UR UR44, R90 ;  /* 0x000000005a2c72ca */ /* 0x000fe400000e0000 */
[----:B------:R-:W-:Y:S03]  /*4d20*/  LOP3.LUT R11, R11, 0x1, RZ, 0x3c, !PT ;  /* 0x000000010b0b7812 */ /* 0x000fe600078e3cff */
[----:B--2---:R-:W-:Y:S01]  /*4d30*/  @!P1 IADD3 R2, P0, PT, R12, 0x580, RZ ;  /* 0x000005800c029810 */ /* 0x004fe20007f1e0ff */
[----:B------:R-:W-:Y:S01]  /*4d40*/  VOTEU.ALL UP1, P1 ;  /* 0x0000000000ff7886 */ /* 0x000fe20000820000 */
[----:B------:R-:W-:Y:S02]  /*4d50*/  VOTEU.ALL UP0, P1 ;  /* 0x0000000000ff7886 */ /* 0x000fe40000800000 */
[----:B------:R-:W-:Y:S01]  /*4d60*/  @!P1 R2UR UR5, R2 ;  /* 0x00000000020592ca */ /* 0x000fe200000e0000 */
[----:B------:R-:W-:Y:S01]  /*4d70*/  @!P1 IMAD.X R0, RZ, RZ, R13, P0 ;  /* 0x000000ffff009224 */ /* 0x000fe200000e060d */
[----:B------:R-:W-:Y:S01]  /*4d80*/  ISETP.NE.AND P0, PT, R10, 0x2, PT ;  /* 0x000000020a00780c */ /* 0x000fe20003f05270 */
[----:B------:R-:W-:Y:S02]  /*4d90*/  @!UP0 USHF.L.U32 UR35, UR48, 0x6, URZ ;  /* 0x0000000630238899 */ /* 0x000fe400080006ff */
[----:B------:R-:W-:Y:S01]  /*4da0*/  @!UP0 UIMAD UR34, UR49, 0x50, URZ ;  /* 0x00000050312288a4 */ /* 0x000fe2000f8e02ff */
[----:B------:R-:W-:Y:S01]  /*4db0*/  @!P1 R2UR UR4, R0 ;  /* 0x00000000000492ca */ /* 0x000fe200000e0000 */
[----:B------:R-:W-:Y:S01]  /*4dc0*/  @!UP0 UIADD3 UR32, UPT, UPT, UR21, 0x180, URZ ;  /* 0x0000018015208890 */ /* 0x000fe2000fffe0ff */
[----:B------:R-:W-:Y:S01]  /*4dd0*/  SEL R0, RZ, 0x1, P0 ;  /* 0x00000001ff007807 */ /* 0x000fe20000000000 */
[----:B------:R-:W-:Y:S01]  /*4de0*/  @!UP0 UIADD3 UR33, UPT, UPT, UR21, 0x60, URZ ;  /* 0x0000006015218890 */ /* 0x000fe2000fffe0ff */
[----:B------:R-:W-:Y:S01]  /*4df0*/  SEL R10, R10, RZ, P0 ;  /* 0x000000ff0a0a7207 */ /* 0x000fe20000000000 */
[----:B------:R-:W-:Y:S01]  /*4e00*/  @!UP0 UIADD3 UR24, UPT, UPT, UR21, 0x580, URZ ;  /* 0x0000058015188890 */ /* 0x000fe2000fffe0ff */
[----:B------:R-:W-:Y:S01]  /*4e10*/  LOP3.LUT R9, R9, R0, RZ, 0x3c, !PT ;  /* 0x0000000009097212 */ /* 0x000fe200078e3cff */
[----:B------:R-:W-:Y:S01]  /*4e20*/  IMAD.U32 R2, RZ, RZ, UR5 ;  /* 0x00000005ff027e24 */ /* 0x000fe2000f8e00ff */
[----:B------:R-:W-:Y:S02]  /*4e30*/  @!UP0 UIADD3 UR26, UPT, UPT, UR34, 0x10, URZ ;  /* 0x00000010221a8890 */ /* 0x000fe4000fffe0ff */
[----:B------:R-:W-:Y:S01]  /*4e40*/  UMOV UR25, UR33 ;  /* 0x0000002100197c82 */ /* 0x000fe20008000000 */
[----:B------:R-:W-:Y:S01]  /*4e50*/  UMOV UR27, UR35 ;  /* 0x00000023001b7c82 */ /* 0x000fe20008000000 */
[----:B------:R-:W-:Y:S01]  /*4e60*/  @!UP0 UIADD3 UR8, UPT, UPT, UR21, 0x980, URZ ;  /* 0x0000098015088890 */ /* 0x000fe2000fffe0ff */
[----:B------:R-:W-:Y:S01]  /*4e70*/  IMAD.U32 R3, RZ, RZ, UR4 ;  /* 0x00000004ff037e24 */ /* 0x000fe2000f8e00ff */
[----:B------:R-:W-:Y:S01]  /*4e80*/  @!P1 R2UR UR4, R2 ;  /* 0x00000000020492ca */ /* 0x000fe200000e0000 */
[----:B------:R-:W-:Y:S01]  /*4e90*/  @!UP0 UIADD3 UR10, UPT, UPT, UR34, 0x20, URZ ;  /* 0x00000020220a8890 */ /* 0x000fe2000fffe0ff */
[----:B------:R-:W-:Y:S02]  /*4ea0*/  UMOV UR9, UR33 ;  /* 0x0000002100097c82 */ /* 0x000fe40008000000 */
[----:B------:R-:W-:Y:S01]  /*4eb0*/  @!P1 R2UR UR5, R3 ;  /* 0x00000000030592ca */ /* 0x000fe200000e0000 */
[----:B------:R-:W-:Y:S01]  /*4ec0*/  UMOV UR11, UR35 ;  /* 0x00000023000b7c82 */ /* 0x000fe20008000000 */
[----:B------:R-:W-:Y:S02]  /*4ed0*/  @!UP0 UIADD3 UR16, UPT, UPT, UR21, 0xd80, URZ ;  /* 0x00000d8015108890 */ /* 0x000fe4000fffe0ff */
[----:B------:R-:W-:Y:S01]  /*4ee0*/  @!UP0 UIADD3 UR18, UPT, UPT, UR34, 0x30, URZ ;  /* 0x0000003022128890 */ /* 0x000fe2000fffe0ff */
[----:B------:R-:W-:Y:S01]  /*4ef0*/  UMOV UR17, UR33 ;  /* 0x0000002100117c82 */ /* 0x000fe20008000000 */
[----:B------:R-:W-:Y:S01]  /*4f00*/  UMOV UR19, UR35 ;  /* 0x0000002300137c82 */ /* 0x000fe20008000000 */
[----:B------:R-:W-:Y:S02]  /*4f10*/  UIADD3 UR49, UPT, UPT, UR13, UR46, URZ ;  /* 0x0000002e0d317290 */ /* 0x000fe4000fffe0ff */
[----:B------:R-:W-:Y:S04]  /*4f20*/  UIADD3 UR48, UPT, UPT, UR14, UR44, URZ ;  /* 0x0000002c0e307290 */ /* 0x000fe8000fffe0ff */
[----:B------:R2:W-:Y:S01]  /*4f30*/  @!UP1 UTMALDG.3D [UR32], [UR4], desc[UR6] ;  /* 0x00000620040095b4 */ /* 0x0005e20008011000 */
[----:B------:R-:W-:Y:S05]  /*4f40*/  VOTEU.ALL UP1, P1 ;  /* 0x0000000000ff7886 */ /* 0x000fea0000820000 */
[----:B------:R-:W-:Y:S01]  /*4f50*/  @!UP1 UTMALDG.3D [UR24], [UR4], desc[UR6] ;  /* 0x00000618040095b4 */ /* 0x000fe20008011000 */
[----:B------:R-:W-:Y:S05]  /*4f60*/  VOTEU.ALL UP1, P1 ;  /* 0x0000000000ff7886 */ /* 0x000fea0000820000 */
[----:B------:R3:W-:Y:S01]  /*4f70*/  @!UP1 UTMALDG.3D [UR8], [UR4], desc[UR6] ;  /* 0x00000608040095b4 */ /* 0x0007e20008011000 */
[----:B------:R-:W-:Y:S01]  /*4f80*/  UPLOP3.LUT UP1, UPT, UPT, UPT, UPT, 0x80, 0x8 ;  /* 0x000000000008789c */ /* 0x000fe20003f2f070 */
[----:B--2---:R-:W-:Y:S01]  /*4f90*/  UMOV UR36, UR29 ;  /* 0x0000001d00247c82 */ /* 0x004fe20008000000 */
[----:B---3--:R-:W-:Y:S02]  /*4fa0*/  @!UP0 UIADD3 UR8, UPT, UPT, UR21, 0x1180, URZ ;  /* 0x0000118015088890 */ /* 0x008fe4000fffe0ff */
[----:B------:R-:W-:Y:S01]  /*4fb0*/  @!UP0 UIADD3 UR10, UPT, UPT, UR34, 0x40, URZ ;  /* 0x00000040220a8890 */ /* 0x000fe2000fffe0ff */
[----:B------:R-:W-:Y:S05]  /*4fc0*/  VOTEU.ALL UP0, P1 ;  /* 0x0000000000ff7886 */ /* 0x000fea0000800000 */
[----:B------:R2:W-:Y:S01]  /*4fd0*/  @!UP0 UTMALDG.3D [UR16], [UR4], desc[UR6] ;  /* 0x00000610040085b4 */ /* 0x0005e20008011000 */
[----:B------:R-:W-:Y:S05]  /*4fe0*/  VOTEU.ALL UP0, P1 ;  /* 0x0000000000ff7886 */ /* 0x000fea0000800000 */
[----:B------:R2:W-:Y:S01]  /*4ff0*/  @!UP0 UTMALDG.3D [UR8], [UR4], desc[UR6] ;  /* 0x00000608040085b4 */ /* 0x0005e20008011000 */
[----:B------:R2:W-:Y:S01]  /*5000*/  @!P1 SYNCS.ARRIVE.TRANS64.RED.A0TR RZ, [UR21+0x60], R8 ;  /* 0x00006008ffff99a7 */ /* 0x0005e20008300415 */
[----:B------:R-:W-:Y:S01]  /*5010*/  SYNCS.ARRIVE.TRANS64.RED.A1T0 RZ, [UR51], RZ ;  /* 0x000000ffffff79a7 */ /* 0x000fe20008100433 */
[----:B------:R-:W-:Y:S05]  /*5020*/  BRA.U UP3, `(.L_x_84) ;  /* 0xfffffff503107547 */ /* 0x000fea000b83ffff */
[----:B------:R-:W-:Y:S07]  /*5030*/  MOV R0, UR21 ;  /* 0x0000001500007c02 */ /* 0x000fee0008000f00 */
.L_x_85:
[----:B---3--:R-:W-:-:S04]  /*5040*/  SHF.L.U32 R3, R11, 0x1f, RZ ;  /* 0x0000001f0b037819 */ /* 0x008fc800000006ff */
[----:B------:R3:W4:Y:S03]  /*5050*/  SYNCS.PHASECHK.TRANS64.TRYWAIT P0, [R0+URZ+0x68], R3 ;  /* 0x00006803000075a7 */ /* 0x00072600080011ff */
[----:B----4-:R-:W-:Y:S05]  /*5060*/  @!P0 NANOSLEEP.SYNCS 0x989680 ;  /* 0x009896800000895d */ /* 0x010fea0003900000 */
[----:B------:R-:W4:Y:S02]  /*5070*/  @!P0 SYNCS.PHASECHK.TRANS64 P0, [R0+URZ+0x68], R3 ;  /* 0x00006803000085a7 */ /* 0x000f2400080010ff */
[----:B-12-4-:R-:W-:Y:S05]  /*5080*/  @P0 EXIT ;  /* 0x000000000000094d */ /* 0x016fea0003800000 */
[----:B------:R-:W-:Y:S05]  /*5090*/  BRA `(.L_x_85) ;  /* 0xfffffffc00e87947 */ /* 0x000fea000383ffff */
.L_x_76:
[----:B------:R-:W-:-:S06]  /*50a0*/  UISETP.GE.AND UP0, UPT, UR20, 0x4, UPT ;  /* 0x000000041400788c */ /* 0x000fcc000bf06270 */
[----:B------:R-:W-:-:S13]  /*50b0*/  PLOP3.LUT P0, PT, PT, PT, UP0, 0x80, 0x8 ;  /* 0x000000000008781c */ /* 0x000fda0003f0f008 */
[----:B-1----:R-:W-:Y:S05]  /*50c0*/  @!P0 EXIT ;  /* 0x000000000000894d */ /* 0x002fea0003800000 */
[----:B------:R-:W-:Y:S01]  /*50d0*/  BAR.SYNC.DEFER_BLOCKING 0x6, 0xa0 ;  /* 0x0182800000007b1d */ /* 0x000fe20000010000 */
[--C-:B------:R-:W-:Y:S01]  /*50e0*/  SHF.R.U32.HI R86, RZ, 0x4, R95.reuse ;  /* 0x00000004ff567819 */ /* 0x100fe2000001165f */
[C---:B------:R-:W-:Y:S01]  /*50f0*/  IMAD.U32 R2, R95.reuse, 0x10000, RZ ;  /* 0x000100005f027824 */ /* 0x040fe200078e00ff */
[----:B------:R-:W-:Y:S01]  /*5100*/  CS2R R92, SRZ ;  /* 0x00000000005c7805 */ /* 0x000fe2000001ff00 */
[----:B------:R-:W-:Y:S01]  /*5110*/  IMAD.SHL.U32 R5, R95, 0x10, RZ ;  /* 0x000000105f057824 */ /* 0x000fe200078e00ff */
[----:B------:R-:W-:Y:S01]  /*5120*/  LOP3.LUT R86, R86, 0x1, RZ, 0xc0, !PT ;  /* 0x0000000156567812 */ /* 0x000fe200078ec0ff */
[----:B------:R-:W-:Y:S02]  /*5130*/  UMOV UR46, 0x400 ;  /* 0x00000400002e7882 */ /* 0x000fe40000000000 */
[----:B------:R-:W1:Y:S01]  /*5140*/  LDC.64 R84, c[0x0][0x8b0] ;  /* 0x00022c00ff547b82 */ /* 0x000e620000000a00 */
[----:B------:R-:W-:Y:S01]  /*5150*/  ULEA UR46, UR51, UR46, 0x18 ;  /* 0x0000002e332e7291 */ /* 0x000fe2000f8ec0ff */
[----:B------:R-:W-:Y:S01]  /*5160*/  LOP3.LUT R5, R5, 0xf0, RZ, 0xc0, !PT ;  /* 0x000000f005057812 */ /* 0x000fe200078ec0ff */
[----:B------:R-:W-:Y:S01]  /*5170*/  IMAD.MOV.U32 R94, RZ, RZ, RZ ;  /* 0x000000ffff5e7224 */ /* 0x000fe200078e00ff */
[----:B------:R-:W-:Y:S01]  /*5180*/  LOP3.LUT R86, R86, 0x60, R95, 0xf8, !PT ;  /* 0x0000006056567812 */ /* 0x000fe200078ef85f */
[----:B------:R-:W-:Y:S01]  /*5190*/  IMAD.MOV.U32 R91, RZ, RZ, RZ ;  /* 0x000000ffff5b7224 */ /* 0x000fe200078e00ff */
[----:B------:R-:W-:Y:S01]  /*51a0*/  LOP3.LUT R2, R2, 0x600000, RZ, 0xc0, !PT ;  /* 0x0060000002027812 */ /* 0x000fe200078ec0ff */
[----:B------:R-:W2:Y:S01]  /*51b0*/  LDCU UR59, c[0x0][0x370] ;  /* 0x00006e00ff3b77ac */ /* 0x000ea20008000800 */
[----:B------:R-:W3:Y:S01]  /*51c0*/  LDC.64 R82, c[0x0][0x8a8] ;  /* 0x00022a00ff527b82 */ /* 0x000ee20000000a00 */
[----:B------:R-:W-:Y:S01]  /*51d0*/  IMAD R86, R86, 0x8, R5 ;  /* 0x0000000856567824 */ /* 0x000fe200078e0205 */
[----:B------:R-:W-:Y:S01]  /*51e0*/  LOP3.LUT R95, R95, 0x60, RZ, 0xc0, !PT ;  /* 0x000000605f5f7812 */ /* 0x000fe200078ec0ff */
[----:B------:R-:W4:Y:S01]  /*51f0*/  LDCU UR44, c[0x0][0xb0c] ;  /* 0x00016180ff2c77ac */ /* 0x000f220008000800 */
[----:B------:R-:W1:Y:S01]  /*5200*/  LDCU UR40, c[0x0][0xb30] ;  /* 0x00016600ff2877ac */ /* 0x000e620008000800 */
[----:B------:R-:W2:Y:S01]  /*5210*/  LDS R3, [UR46+0x130] ;  /* 0x0001302eff037984 */ /* 0x000ea20008000800 */
[----:B------:R-:W1:Y:S01]  /*5220*/  LDCU.64 UR56, c[0x0][0x888] ;  /* 0x00011100ff3877ac */ /* 0x000e620008000a00 */
[----:B------:R-:W1:Y:S01]  /*5230*/  LDCU.64 UR42, c[0x0][0xb28] ;  /* 0x00016500ff2a77ac */ /* 0x000e620008000a00 */
[----:B------:R-:W1:Y:S01]  /*5240*/  LDCU.64 UR62, c[0x0][0x890] ;  /* 0x00011200ff3e77ac */ /* 0x000e620008000a00 */
[----:B------:R-:W1:Y:S01]  /*5250*/  LDCU.128 UR52, c[0x0][0xb10] ;  /* 0x00016200ff3477ac */ /* 0x000e620008000c00 */
[----:B------:R-:W1:Y:S01]  /*5260*/  LDCU UR58, c[0x0][0x374] ;  /* 0x00006e80ff3a77ac */ /* 0x000e620008000800 */
[----:B------:R-:W-:Y:S01]  /*5270*/  UMOV UR39, URZ ;  /* 0x000000ff00277c82 */ /* 0x000fe20008000000 */
[----:B-12-4-:R-:W-:-:S07]  /*5280*/  IMAD.IADD R2, R3, 0x1, R2 ;  /* 0x0000000103027824 */ /* 0x016fce00078e0202 */
.L_x_102:
[----:B------:R-:W-:Y:S02]  /*5290*/  LEA R8, R91, UR46, 0x3 ;  /* 0x0000002e5b087c11 */ /* 0x000fe4000f8e18ff */
[----:B------:R-:W-:Y:S02]  /*52a0*/  SHF.L.U32 R3, R93, 0x1f, RZ ;  /* 0x0000001f5d037819 */ /* 0x000fe400000006ff */
[----:B------:R-:W-:Y:S02]  /*52b0*/  LEA R5, R91, UR46, 0x4 ;  /* 0x0000002e5b057c11 */ /* 0x000fe4000f8e20ff */
[----:B-1----:R-:W1:Y:S02]  /*52c0*/  SYNCS.PHASECHK.TRANS64.TRYWAIT P0, [R8+URZ+0x80], R3 ;  /* 0x00008003080075a7 */ /* 0x002e6400080011ff */
[----:B-12---:R-:W-:Y:S05]  /*52d0*/  @!P0 BRA `(.L_x_86) ;  /* 0x0000002800c88947 */ /* 0x006fea0003800000 */
.L_x_138:
[----:B------:R-:W2:Y:S01]  /*52e0*/  LDS.128 R4, [R5+0x110] ;  /* 0x0001100005047984 */ /* 0x000ea20000000c00 */
[----:B------:R-:W-:Y:S01]  /*52f0*/  UISETP.GE.AND UP0, UPT, UR41, 0x1, UPT ;  /* 0x000000012900788c */ /* 0x000fe2000bf06270 */
[----:B------:R-:W-:Y:S01]  /*5300*/  @!PT LDS RZ, [RZ] ;  /* 0x00000000fffff984 */ /* 0x000fe20000000800 */
[----:B------:R-:W-:Y:S01]  /*5310*/  @!PT LDS RZ, [RZ] ;  /* 0x00000000fffff984 */ /* 0x000fe20000000800 */
[----:B------:R-:W-:Y:S01]  /*5320*/  @!PT LDS RZ, [RZ] ;  /* 0x00000000fffff984 */ /* 0x000fe20000000800 */
[----:B------:R-:W-:Y:S01]  /*5330*/  @!PT LDS RZ, [RZ] ;  /* 0x00000000fffff984 */ /* 0x000fe20000000800 */
[----:B------:R4:W-:Y:S06]  /*5340*/  MEMBAR.ALL.CTA ;  /* 0x0000000000007992 */ /* 0x0009ec0000008000 */
[----:B----4-:R-:W4:Y:S01]  /*5350*/  FENCE.VIEW.ASYNC.S ;  /* 0x00000000000073c6 */ /* 0x010f220000000000 */
[----:B--2---:R-:W-:Y:S11]  /*5360*/  LOP3.LUT P0, RZ, R6, 0x1, RZ, 0xc0, !PT ;  /* 0x0000000106ff7812 */ /* 0x004ff6000780c0ff */
[----:B------:R-:W-:Y:S02]  /*5370*/  @!UPT UIADD3 URZ, UPT, UPT, URZ, URZ, URZ ;  /* 0x000000fffffff290 */ /* 0x000fe4000fffe0ff */
[----:B----4-:R-:W-:Y:S01]  /*5380*/  VOTEU.ANY UP1, P0 ;  /* 0x0000000000ff7886 */ /* 0x010fe20000020100 */
[----:B------:R-:W-:Y:S01]  /*5390*/  PLOP3.LUT P0, PT, PT, PT, UP1, 0x80, 0x8 ;  /* 0x000000000008781c */ /* 0x000fe20003f0f018 */
[----:B------:R-:W-:Y:S11]  /*53a0*/  UP2UR UR50, UPR, URZ, 0x2 ;  /* 0x00000002ff327883 */ /* 0x000ff60008000000 */
[----:B------:R-:W-:Y:S01]  /*53b0*/  @!UPT UIADD3 URZ, UPT, UPT, URZ, URZ, URZ ;  /* 0x000000fffffff290 */ /* 0x000fe2000fffe0ff */
[----:B------:R-:W-:Y:S02]  /*53c0*/  @P0 SHF.R.U32.HI R0, RZ, 0x10, R5 ;  /* 0x00000010ff000819 */ /* 0x000fe40000011605 */
[----:B-1----:R-:W-:Y:S02]  /*53d0*/  @P0 MOV R3, R4 ;  /* 0x0000000400030202 */ /* 0x002fe40000000f00 */
        /* <DEDUP_REMOVED lines=11> */
[----:B------:R-:W2:Y:S01]  /*5490*/  LDCU UR12, c[0x0][0xb20] ;  /* 0x00016400ff0c77ac */ /* 0x000ea20008000800 */
[----:B------:R-:W-:Y:S02]  /*54a0*/  UIMAD.WIDE.U32 UR4, UR58, UR55, URZ ;  /* 0x000000373a0472a5 */ /* 0x000fe4000f8e00ff */
[----:B------:R-:W-:Y:S02]  /*54b0*/  UIMAD.WIDE.U32 UR6, UR59, UR52, URZ ;  /* 0x000000343b0672a5 */ /* 0x000fe4000f8e00ff */
[----:B------:R-:W-:Y:S02]  /*54c0*/  UISETP.NE.AND UP0, UPT, UR54, 0x1, UPT ;  /* 0x000000013600788c */ /* 0x000fe4000bf05270 */
[----:B------:R-:W-:Y:S02]  /*54d0*/  UIMAD.WIDE.U32 UR8, UR37, UR55, URZ ;  /* 0x00000037250872a5 */ /* 0x000fe4000f8e00ff */
[----:B------:R-:W-:Y:S02]  /*54e0*/  UISETP.NE.AND UP1, UPT, UR44, 0x1, UPT ;  /* 0x000000012c00788c */ /* 0x000fe4000bf25270 */
[----:B------:R-:W-:Y:S02]  /*54f0*/  UIMAD.WIDE.U32 UR10, UR38, UR52, URZ ;  /* 0x00000034260a72a5 */ /* 0x000fe4000f8e00ff */
[----:B------:R-:W-:Y:S01]  /*5500*/  UISETP.NE.AND UP2, UPT, UR41, 0x1, UPT ;  /* 0x000000012900788c */ /* 0x000fe2000bf45270 */
[----:B------:R-:W-:Y:S02]  /*5510*/  UMOV UR4, UR5 ;  /* 0x0000000500047c82 */ /* 0x000fe40008000000 */
[----:B--2---:R-:W-:Y:S03]  /*5520*/  USHF.R.U32.HI UR5, URZ, UR12, UR4 ;  /* 0x0000000cff057299 */ /* 0x004fe60008011604 */
[----:B------:R-:W-:Y:S02]  /*5530*/  UMOV UR4, UR7 ;  /* 0x0000000700047c82 */ /* 0x000fe40008000000 */
[----:B------:R-:W-:Y:S02]  /*5540*/  USHF.R.U32.HI UR7, URZ, UR53, UR4 ;  /* 0x00000035ff077299 */ /* 0x000fe40008011604 */
[----:B------:R-:W-:Y:S02]  /*5550*/  USEL UR4, UR58, UR5, !UP0 ;  /* 0x000000053a047287 */ /* 0x000fe4000c000000 */
[----:B------:R-:W-:Y:S01]  /*5560*/  USEL UR7, UR59, UR7, !UP1 ;  /* 0x000000073b077287 */ /* 0x000fe2000c800000 */
[----:B------:R-:W-:Y:S01]  /*5570*/  UMOV UR5, UR9 ;  /* 0x0000000900057c82 */ /* 0x000fe20008000000 */
[----:B------:R-:W-:Y:S02]  /*5580*/  UIMAD.WIDE.U32 UR8, UR4, UR42, URZ ;  /* 0x0000002a040872a5 */ /* 0x000fe4000f8e00ff */
[----:B------:R-:W-:Y:S03]  /*5590*/  USHF.R.U32.HI UR6, URZ, UR12, UR5 ;  /* 0x0000000cff067299 */ /* 0x000fe60008011605 */
[----:B------:R-:W-:Y:S01]  /*55a0*/  UMOV UR5, UR11 ;  /* 0x0000000b00057c82 */ /* 0x000fe20008000000 */
[----:B------:R-:W-:Y:S02]  /*55b0*/  UIMAD.WIDE.U32 UR10, UR7, UR42, URZ ;  /* 0x0000002a070a72a5 */ /* 0x000fe4000f8e00ff */
[----:B------:R-:W-:Y:S02]  /*55c0*/  USEL UR6, UR37, UR6, !UP0 ;  /* 0x0000000625067287 */ /* 0x000fe4000c000000 */
[----:B------:R-:W-:Y:S01]  /*55d0*/  USHF.R.U32.HI UR5, URZ, UR53, UR5 ;  /* 0x00000035ff057299 */ /* 0x000fe20008011605 */
[----:B------:R-:W-:Y:S02]  /*55e0*/  UMOV UR8, UR9 ;  /* 0x0000000900087c82 */ /* 0x000fe40008000000 */
[----:B------:R-:W-:Y:S01]  /*55f0*/  UMOV UR10, UR11 ;  /* 0x0000000b000a7c82 */ /* 0x000fe20008000000 */
[----:B------:R-:W-:Y:S02]  /*5600*/  @UP2 USHF.R.U32.HI UR4, URZ, UR43, UR8 ;  /* 0x0000002bff042299 */ /* 0x000fe40008011608 */
[----:B------:R-:W-:Y:S02]  /*5610*/  @UP2 USHF.R.U32.HI UR7, URZ, UR43, UR10 ;  /* 0x0000002bff072299 */ /* 0x000fe4000801160a */
[----:B------:R-:W-:Y:S02]  /*5620*/  UIMAD UR4, UR41, UR4, URZ ;  /* 0x00000004290472a4 */ /* 0x000fe4000f8e02ff */
[----:B------:R-:W-:Y:S02]  /*5630*/  UIMAD.WIDE.U32 UR10, UR6, UR42, URZ ;  /* 0x0000002a060a72a5 */ /* 0x000fe4000f8e00ff */
[----:B------:R-:W-:Y:S02]  /*5640*/  USEL UR5, UR38, UR5, !UP1 ;  /* 0x0000000526057287 */ /* 0x000fe4000c800000 */
[----:B------:R-:W-:Y:S02]  /*5650*/  UIMAD UR8, UR41, UR7, URZ ;  /* 0x00000007290872a4 */ /* 0x000fe4000f8e02ff */
[----:B------:R-:W-:Y:S03]  /*5660*/  UISETP.GE.AND UP0, UPT, UR6, UR4, UPT ;  /* 0x000000040600728c */ /* 0x000fe6000bf06270 */
[----:B------:R-:W-:Y:S01]  /*5670*/  UMOV UR4, UR11 ;  /* 0x0000000b00047c82 */ /* 0x000fe20008000000 */
[----:B------:R-:W-:Y:S02]  /*5680*/  UISETP.GE.OR UP0, UPT, UR5, UR8, UP0 ;  /* 0x000000080500728c */ /* 0x000fe40008706670 */
[----:B------:R-:W-:Y:S02]  /*5690*/  USHF.R.U32.HI UR4, URZ, UR43, UR4 ;  /* 0x0000002bff047299 */ /* 0x000fe40008011604 */
[----:B------:R-:W-:Y:S02]  /*56a0*/  UIMAD.WIDE.U32 UR8, UR5, UR42, URZ ;  /* 0x0000002a050872a5 */ /* 0x000fe4000f8e00ff */
[----:B------:R-:W-:Y:S02]  /*56b0*/  USEL UR11, UR6, UR4, !UP2 ;  /* 0x00000004060b7287 */ /* 0x000fe4000d000000 */
[----:B------:R-:W-:Y:S02]  /*56c0*/  UIADD3 UR8, UPT, UPT, -UR5, URZ, URZ ;  /* 0x000000ff05087290 */ /* 0x000fe4000fffe1ff */
[----:B------:R-:W-:Y:S01]  /*56d0*/  UIADD3 UR10, UPT, UPT, -UR11, URZ, URZ ;  /* 0x000000ff0b0a7290 */ /* 0x000fe2000fffe1ff */
[----:B------:R-:W-:Y:S01]  /*56e0*/  @!UP0 UMOV UR4, UR9 ;  /* 0x0000000900048c82 */ /* 0x000fe20008000000 */
[----:B------:R-:W-:Y:S02]  /*56f0*/  UIADD3 UR9, UPT, UPT, -UR6, URZ, URZ ;  /* 0x000000ff06097290 */ /* 0x000fe4000fffe1ff */
[----:B------:R-:W-:Y:S02]  /*5700*/  @!UP0 USHF.R.U32.HI UR4, URZ, UR43, UR4 ;  /* 0x0000002bff048299 */ /* 0x000fe40008011604 */
[----:B------:R-:W-:Y:S02]  /*5710*/  UIMAD UR10, UR41, UR10, UR6 ;  /* 0x0000000a290a72a4 */ /* 0x000fe4000f8e0206 */
[----:B------:R-:W-:Y:S04]  /*5720*/  @!UP0 USEL UR4, UR5, UR4, !UP2 ;  /* 0x0000000405048287 */ /* 0x000fe8000d000000 */
[----:B------:R-:W-:Y:S02]  /*5730*/  @!UP0 UIMAD UR10, UR7, UR10, UR4 ;  /* 0x0000000a070a82a4 */ /* 0x000fe4000f8e0204 */
[----:B------:R-:W-:Y:S02]  /*5740*/  @!UP0 UIADD3 UR11, UPT, UPT, UR11, -UR4, URZ ;  /* 0x800000040b0b8290 */ /* 0x000fe4000fffe0ff */
[----:B------:R-:W-:Y:S02]  /*5750*/  UIMAD UR7, UR44, UR8, UR38 ;  /* 0x000000082c0772a4 */ /* 0x000fe4000f8e0226 */
[----:B------:R-:W-:Y:S02]  /*5760*/  @!UP0 UIMAD UR6, UR11, UR41, UR5 ;  /* 0x000000290b0682a4 */ /* 0x000fe4000f8e0205 */
[----:B------:R-:W-:Y:S01]  /*5770*/  UIMAD UR4, UR54, UR9, UR37 ;  /* 0x00000009360472a4 */ /* 0x000fe2000f8e0225 */
[----:B------:R-:W-:Y:S02]  /*5780*/  @!UP0 UMOV UR5, UR10 ;  /* 0x0000000a00058c82 */ /* 0x000fe40008000000 */
[----:B------:R-:W-:Y:S02]  /*5790*/  UIMAD UR38, UR5, UR44, UR7 ;  /* 0x0000002c052672a4 */ /* 0x000fe4000f8e0207 */
[----:B------:R-:W-:Y:S11]  /*57a0*/  UIMAD UR37, UR6, UR54, UR4 ;  /* 0x00000036062572a4 */ /* 0x000ff6000f8e0204 */
[----:B------:R-:W-:Y:S01]  /*57b0*/  @!UPT UIADD3 URZ, UPT, UPT, URZ, URZ, URZ ;  /* 0x000000fffffff290 */ /* 0x000fe2000fffe0ff */
.L_x_87:
[----:B------:R-:W-:Y:S01]  /*57c0*/  UISETP.NE.AND UP0, UPT, UR40, 0x1, UPT ;  /* 0x000000012800788c */ /* 0x000fe2000bf05270 */
[----:B------:R-:W-:Y:S01]  /*57d0*/  ISETP.NE.U32.AND P1, PT, R84, RZ, PT ;  /* 0x000000ff5400720c */ /* 0x000fe20003f25070 */
[----:B------:R-:W-:Y:S02]  /*57e0*/  UISETP.NE.U32.AND UP3, UPT, UR62, URZ, UPT ;  /* 0x000000ff3e00728c */ /* 0x000fe4000bf65070 */
[----:B------:R-:W-:Y:S01]  /*57f0*/  UISETP.NE.AND UP4, UPT, UR61, URZ, UPT ;  /* 0x000000ff3d00728c */ /* 0x000fe2000bf85270 */
[----:B------:R-:W-:Y:S01]  /*5800*/  ISETP.NE.AND.EX P1, PT, R85, RZ, PT, P1 ;  /* 0x000000ff5500720c */ /* 0x000fe20003f25310 */
[----:B------:R-:W-:Y:S04]  /*5810*/  UISETP.NE.AND.EX UP3, UPT, UR63, URZ, UPT, UP3 ;  /* 0x000000ff3f00728c */ /* 0x000fe8000bf65330 */
[----:B------:R-:W-:Y:S01]  /*5820*/  PLOP3.LUT P2, PT, PT, PT, UP4, 0x80, 0x8 ;  /* 0x000000000008781c */ /* 0x000fe20003f4f048 */
[----:B------:R-:W2:Y:S01]  /*5830*/  @!UP0 LDCU.128 UR12, c[0x0][0xb10] ;  /* 0x00016200ff0c87ac */ /* 0x000ea20008000c00 */
[----:B------:R-:W4:Y:S01]  /*5840*/  @!UP0 LDCU UR5, c[0x0][0xb0c] ;  /* 0x00016180ff0587ac */ /* 0x000f220008000800 */
[----:B------:R-:W3:Y:S01]  /*5850*/  @!UP0 LDCU UR10, c[0x0][0xb20] ;  /* 0x00016400ff0a87ac */ /* 0x000ee20008000800 */
[----:B--2---:R-:W-:Y:S02]  /*5860*/  UIMAD.WIDE.U32 UR8, UR38, UR12, URZ ;  /* 0x0000000c260872a5 */ /* 0x004fe4000f8e00ff */
[----:B------:R-:W-:Y:S02]  /*5870*/  UIMAD.WIDE.U32 UR6, UR37, UR15, URZ ;  /* 0x0000000f250672a5 */ /* 0x000fe4000f8e00ff */
[----:B------:R-:W-:Y:S03]  /*5880*/  @!UP0 UISETP.NE.AND UP1, UPT, UR14, 0x1, UPT ;  /* 0x000000010e00888c */ /* 0x000fe6000bf25270 */
[----:B------:R-:W-:Y:S01]  /*5890*/  @!UP0 UMOV UR4, UR9 ;  /* 0x0000000900048c82 */ /* 0x000fe20008000000 */
[----:B----4-:R-:W-:Y:S02]  /*58a0*/  @!UP0 UISETP.NE.AND UP2, UPT, UR5, 0x1, UPT ;  /* 0x000000010500888c */ /* 0x010fe4000bf45270 */
[----:B------:R-:W-:Y:S01]  /*58b0*/  @!UP0 USHF.R.U32.HI UR4, URZ, UR13, UR4 ;  /* 0x0000000dff048299 */ /* 0x000fe20008011604 */
[----:B------:R-:W-:Y:S02]  /*58c0*/  @!UP0 UMOV UR6, UR7 ;  /* 0x0000000700068c82 */ /* 0x000fe40008000000 */
[----:B---3--:R-:W-:Y:S02]  /*58d0*/  @!UP0 USHF.R.U32.HI UR6, URZ, UR10, UR6 ;  /* 0x0000000aff068299 */ /* 0x008fe40008011606 */
[----:B------:R-:W-:Y:S02]  /*58e0*/  @!UP0 USEL UR7, UR38, UR4, !UP2 ;  /* 0x0000000426078287 */ /* 0x000fe4000d000000 */
[----:B------:R-:W-:Y:S04]  /*58f0*/  @!UP0 USEL UR6, UR37, UR6, !UP1 ;  /* 0x0000000625068287 */ /* 0x000fe8000c800000 */
[----:B------:R-:W-:Y:S02]  /*5900*/  @!UP0 UIADD3 UR4, UPT, UPT, -UR7, UR6, URZ ;  /* 0x0000000607048290 */ /* 0x000fe4000fffe1ff */
[----:B------:R-:W-:Y:S02]  /*5910*/  @!UP0 UIADD3 UR6, UPT, UPT, UR7, -UR6, URZ ;  /* 0x8000000607068290 */ /* 0x000fe4000fffe0ff */
[----:B------:R-:W-:Y:S02]  /*5920*/  @!UP0 UIMAD UR38, UR4, UR5, UR38 ;  /* 0x00000005042682a4 */ /* 0x000fe4000f8e0226 */
[----:B------:R-:W-:Y:S01]  /*5930*/  @!UP0 UIMAD UR37, UR6, UR14, UR37 ;  /* 0x0000000e062582a4 */ /* 0x000fe2000f8e0225 */
[----:B------:R-:W-:Y:S11]  /*5940*/  BRA.U !UP3, `(.L_x_88) ;  /* 0x000000010b407547 */ /* 0x000ff6000b800000 */
[----:B------:R-:W-:Y:S01]  /*5950*/  UISETP.NE.U32.AND UP0, UPT, UR56, URZ, UPT ;  /* 0x000000ff3800728c */ /* 0x000fe2000bf05070 */
[----:B------:R-:W-:Y:S01]  /*5960*/  HFMA2 R87, -RZ, RZ, 0, 5.9604644775390625e-08 ;  /* 0x00000001ff577431 */ /* 0x000fe200000001ff */
[----:B------:R-:W2:Y:S01]  /*5970*/  LDCU.64 UR8, c[0x0][0x358] ;  /* 0x00006b00ff0877ac */ /* 0x000ea20008000a00 */
[----:B-1----:R-:W-:Y:S01]  /*5980*/  IMAD.MOV.U32 R0, RZ, RZ, 0x1 ;  /* 0x00000001ff007424 */ /* 0x002fe200078e00ff */
[----:B------:R-:W-:Y:S06]  /*5990*/  UISETP.NE.AND.EX UP0, UPT, UR57, URZ, UPT, UP0 ;  /* 0x000000ff3900728c */ /* 0x000fec000bf05300 */
[----:B------:R-:W-:Y:S05]  /*59a0*/  PLOP3.LUT P0, PT, PT, PT, UP0, 0x80, 0x8 ;  /* 0x000000000008781c */ /* 0x000fea0003f0f008 */
[----:B------:R-:W1:Y:S01]  /*59b0*/  @UP0 LDCU.64 UR4, c[0x0][0x888] ;  /* 0x00011100ff0407ac */ /* 0x000e620008000a00 */
[----:B------:R-:W-:Y:S07]  /*59c0*/  @UP0 UIMAD UR6, UR36, UR62, URZ ;  /* 0x0000003e240602a4 */ /* 0x000fee000f8e02ff */
[----:B------:R-:W-:Y:S01]  /*59d0*/  @!P0 PRMT R87, R0, 0x7610, R87 ;  /* 0x0000761000578816 */ /* 0x000fe20000000057 */
[----:B-1----:R-:W-:Y:S06]  /*59e0*/  @UP0 UIMAD.WIDE UR4, UR6, 0x4, UR4 ;  /* 0x00000004060408a5 */ /* 0x002fec000f8e0204 */
[----:B------:R-:W-:Y:S02]  /*59f0*/  IMAD.U32 R4, RZ, RZ, UR4 ;  /* 0x00000004ff047e24 */ /* 0x000fe4000f8e00ff */
[----:B------:R-:W-:Y:S05]  /*5a00*/  IMAD.U32 R5, RZ, RZ, UR5 ;  /* 0x00000005ff057e24 */ /* 0x000fea000f8e00ff */
[----:B--2---:R-:W2:Y:S02]  /*5a10*/  @P0 LDG.E R4, desc[UR8][R4.64] ;  /* 0x0000000804040981 */ /* 0x004ea4000c1e1900 */
[----:B--2---:R-:W-:Y:S11]  /*5a20*/  @P0 R2UR UR45, R4 ;  /* 0x00000000042d02ca */ /* 0x004ff600000e0000 */
[----:B------:R-:W-:Y:S03]  /*5a30*/  @!UPT UIADD3 URZ, UPT, UPT, URZ, URZ, URZ ;  /* 0x000000fffffff290 */ /* 0x000fe6000fffe0ff */
[----:B------:R-:W2:Y:S02]  /*5a40*/  @!UP0 LDCU UR45, c[0x0][0x880] ;  /* 0x00011000ff2d87ac */ /* 0x000ea40008000800 */
.L_x_88:
[----:B------:R-:W-:Y:S05]  /*5a50*/  @!P1 BRA `(.L_x_89) ;  /* 0x0000000000249947 */ /* 0x000fea0003800000 */
[----:B------:R-:W-:Y:S01]  /*5a60*/  ISETP.NE.U32.AND P0, PT, R82, RZ, PT ;  /* 0x000000ff5200720c */ /* 0x000fe20003f05070 */
[----:B------:R-:W3:Y:S03]  /*5a70*/  LDCU.64 UR4, c[0x0][0x358] ;  /* 0x00006b00ff0477ac */ /* 0x000ee60008000a00 */
[----:B------:R-:W-:Y:S11]  /*5a80*/  ISETP.NE.AND.EX P0, PT, R83, RZ, PT, P0 ;  /* 0x000000ff5300720c */ /* 0x000ff60003f05300 */
[----:B------:R-:W-:Y:S02]  /*5a90*/  @!UPT UIADD3 URZ, UPT, UPT, URZ, URZ, URZ ;  /* 0x000000fffffff290 */ /* 0x000fe4000fffe0ff */
[----:B------:R-:W4:Y:S01]  /*5aa0*/  @P0 LDC.64 R4, c[0x0][0x8a8] ;  /* 0x00022a00ff040b82 */ /* 0x000f220000000a00 */
[----:B-1----:R-:W-:Y:S04]  /*5ab0*/  @P0 IMAD R0, R84, UR36, RZ ;  /* 0x0000002454000c24 */ /* 0x002fe8000f8e02ff */
[----:B----4-:R-:W-:Y:S05]  /*5ac0*/  @P0 IMAD.WIDE R4, R0, 0x4, R4 ;  /* 0x0000000400040825 */ /* 0x010fea00078e0204 */
[----:B---3-5:R3:W5:Y:S02]  /*5ad0*/  @P0 LDG.E R16, desc[UR4][R4.64] ;  /* 0x0000000404100981 */ /* 0x028764000c1e1900 */
[----:B---3--:R-:W4:Y:S02]  /*5ae0*/  @!P0 LDC R16, c[0x0][0x8a0] ;  /* 0x00022800ff108b82 */ /* 0x008f240000000800 */
.L_x_89:
[----:B------:R-:W-:Y:S01]  /*5af0*/  UISETP.NE.AND UP4, UPT, UR61, URZ, UPT ;  /* 0x000000ff3d00728c */ /* 0x000fe2000bf85270 */
[----:B--2---:R-:W-:Y:S01]  /*5b00*/  @P2 FSETP.NEU.AND P1, PT, RZ, UR45, PT ;  /* 0x0000002dff002c0b */ /* 0x004fe2000bf2d000 */
[----:B------:R-:W-:Y:S01]  /*5b10*/  UPLOP3.LUT UP2, UPT, UPT, UPT, UPT, 0x40, 0x4 ;  /* 0x000000000004789c */ /* 0x000fe20003f4e870 */
[----:B------:R-:W-:Y:S01]  /*5b20*/  @P2 LOP3.LUT P0, RZ, R87, 0xff, RZ, 0xc0, !PT ;  /* 0x000000ff57ff2812 */ /* 0x000fe2000780c0ff */
[----:B------:R-:W-:Y:S01]  /*5b30*/  ULEA UR47, UR39, UR46, 0x3 ;  /* 0x0000002e272f7291 */ /* 0x000fe2000f8e18ff */
[----:B------:R-:W-:Y:S01]  /*5b40*/  SHF.L.U32 R3, R94, 0x1f, RZ ;  /* 0x0000001f5e037819 */ /* 0x000fe200000006ff */
[----:B------:R-:W-:Y:S01]  /*5b50*/  VIADD R91, R91, 0x1 ;  /* 0x000000015b5b7836 */ /* 0x000fe20000000000 */
[----:B------:R-:W-:Y:S02]  /*5b60*/  CS2R R80, SRZ ;  /* 0x0000000000507805 */ /* 0x000fe4000001ff00 */
[----:B------:R-:W-:Y:S02]  /*5b70*/  CS2R R72, SRZ ;  /* 0x0000000000487805 */ /* 0x000fe4000001ff00 */
[----:B------:R-:W-:Y:S02]  /*5b80*/  CS2R R64, SRZ ;  /* 0x0000000000407805 */ /* 0x000fe4000001ff00 */
[----:B------:R-:W-:Y:S01]  /*5b90*/  CS2R R56, SRZ ;  /* 0x0000000000387805 */ /* 0x000fe2000001ff00 */
[----:B------:R-:W2:Y:S01]  /*5ba0*/  @UP4 LDCU.64 UR4, c[0x0][0x888] ;  /* 0x00011100ff0447ac */ /* 0x000ea20008000a00 */
[----:B------:R-:W-:Y:S01]  /*5bb0*/  CS2R R18, SRZ ;  /* 0x0000000000127805 */ /* 0x000fe2000001ff00 */
[----:B------:R-:W-:Y:S02]  /*5bc0*/  @UP4 UPLOP3.LUT UP2, UPT, UPT, UPT, UP3, 0x80, 0x8 ;  /* 0x000000000008489c */ /* 0x000fe40003f4f030 */
[----:B--2---:R-:W-:Y:S04]  /*5bd0*/  @UP4 UISETP.NE.U32.AND UP0, UPT, UR4, URZ, UPT ;  /* 0x000000ff0400428c */ /* 0x004fe8000bf05070 */
[----:B------:R-:W-:Y:S03]  /*5be0*/  @UP4 UISETP.NE.AND.EX UP1, UPT, UR5, URZ, UPT, UP0 ;  /* 0x000000ff0500428c */ /* 0x000fe6000bf25300 */
[----:B------:R-:W-:Y:S01]  /*5bf0*/  @P2 VOTEU.ANY UP0, P1 ;  /* 0x0000000000ff2886 */ /* 0x000fe20000800100 */
[----:B------:R-:W-:Y:S02]  /*5c00*/  @UP4 USEL UR4, URZ, 0xffffffff, UP0 ;  /* 0xffffffffff044887 */ /* 0x000fe40008000000 */
[----:B------:R-:W-:Y:S01]  /*5c10*/  @UP4 USEL UR5, URZ, 0xffffffff, UP1 ;  /* 0xffffffffff054887 */ /* 0x000fe20008800000 */
[----:B------:R-:W-:Y:S01]  /*5c20*/  @P2 VOTEU.ANY UP0, P0 ;  /* 0x0000000000ff2886 */ /* 0x000fe20000000100 */
[----:B------:R-:W-:Y:S02]  /*5c30*/  PLOP3.LUT P2, PT, PT, PT, PT, 0x8, 0x80 ;  /* 0x000000000080781c */ /* 0x000fe40003f4e170 */
[----:B------:R-:W-:Y:S04]  /*5c40*/  @UP2 USEL UR4, UR5, UR4, !UP0 ;  /* 0x0000000405042287 */ /* 0x000fe8000c000000 */
[----:B------:R-:W-:Y:S04]  /*5c50*/  @UP4 ULOP3.LUT UR4, UR4, 0x1, URZ, 0xc0, !UPT ;  /* 0x0000000104044892 */ /* 0x000fe8000f8ec0ff */
[----:B------:R-:W-:Y:S06]  /*5c60*/  UISETP.NE.U32.OR UP0, UPT, UR4, 0x1, !UP4 ;  /* 0x000000010400788c */ /* 0x000fec000e705470 */
[----:B------:R-:W-:Y:S11]  /*5c70*/  PLOP3.LUT P0, PT, PT, PT, UP0, 0x80, 0x8 ;  /* 0x000000000008781c */ /* 0x000ff60003f0f008 */
[----:B------:R-:W-:Y:S02]  /*5c80*/  @!UPT UIADD3 URZ, UPT, UPT, URZ, URZ, URZ ;  /* 0x000000fffffff290 */ /* 0x000fe4000fffe0ff */
[----:B-1----:R-:W-:Y:S04]  /*5c90*/  @P0 SHF.L.U32 R0, R92, 0x1f, RZ ;  /* 0x0000001f5c000819 */ /* 0x002fe800000006ff */
[----:B------:R-:W1:Y:S01]  /*5ca0*/  @P0 SYNCS.PHASECHK.TRANS64.TRYWAIT P1, [UR46+0x60], R0 ;  /* 0x00006000ff0005a7 */ /* 0x000e62000802112e */
[----:B------:R2:W3:Y:S01]  /*5cb0*/  SYNCS.PHASECHK.TRANS64.TRYWAIT P3, [UR47+0xa0], R3 ;  /* 0x0000a003ff0075a7 */ /* 0x0004e2000806112f */
[----:B-1----:R-:W-:Y:S01]  /*5cc0*/  @P0 PLOP3.LUT P2, PT, P1, PT, PT, 0x8, 0x80 ;  /* 0x000000000080081c */ /* 0x002fe20000f4e170 */
[----:B------:R-:W-:Y:S01]  /*5cd0*/  @!UPT UIADD3 URZ, UPT, UPT, URZ, URZ, URZ ;  /* 0x000000fffffff290 */ /* 0x000fe2000fffe0ff */
[----:B--23--:R-:W-:Y:S11]  /*5ce0*/  BRA.U !UP0, `(.L_x_90) ;  /* 0x0000000108987547 */ /* 0x00cff6000b800000 */
[----:B------:R-:W-:Y:S02]  /*5cf0*/  FSETP.NEU.AND P1, PT, RZ, UR45, PT ;  /* 0x0000002dff007c0b */ /* 0x000fe4000bf2d000 */
[----:B------:R-:W-:Y:S01]  /*5d00*/  LOP3.LUT P0, RZ, R87, 0xff, RZ, 0xc0, !PT ;  /* 0x000000ff57ff7812 */ /* 0x000fe2000780c0ff */
[----:B------:R-:W-:Y:S01]  /*5d10*/  @!UPT UIADD3 URZ, UPT, UPT, URZ, URZ, URZ ;  /* 0x000000fffffff290 */ /* 0x000fe2000fffe0ff */
[----:B------:R-:W-:Y:S11]  /*5d20*/  @!P2 BRA `(.L_x_91) ;  /* 0x00000000000ca947 */ /* 0x000ff60003800000 */
[----:B------:R-:W-:Y:S04]  /*5d30*/  SHF.L.U32 R5, R92, 0x1f, RZ ;  /* 0x0000001f5c057819 */ /* 0x000fe800000006ff */
[----:B------:R-:W1:Y:S02]  /*5d40*/  SYNCS.PHASECHK.TRANS64.TRYWAIT P2, [UR46+0x60], R5 ;  /* 0x00006005ff0075a7 */ /* 0x000e64000804112e */
[----:B-1----:R-:W-:Y:S05]  /*5d50*/  @!P2 BRA `(.L_x_92) ;  /* 0x00000020003ca947 */ /* 0x002fea0003800000 */
.L_x_91:
[----:B------:R-:W-:Y:S01]  /*5d60*/  UISETP.NE.U32.AND UP0, UPT, UR56, URZ, UPT ;  /* 0x000000ff3800728c */ /* 0x000fe2000bf05070 */
[----:B------:R-:W-:Y:S01]  /*5d70*/  CS2R R18, SRZ ;  /* 0x0000000000127805 */ /* 0x000fe2000001ff00 */
[----:B------:R-:W-:Y:S01]  /*5d80*/  VOTEU.ANY UP1, P1 ;  /* 0x0000000000ff7886 */ /* 0x000fe20000820100 */
[----:B------:R-:W-:Y:S01]  /*5d90*/  USEL UR4, URZ, 0xffffffff, UP1 ;  /* 0xffffffffff047887 */ /* 0x000fe20008800000 */
[----:B------:R-:W-:Y:S01]  /*5da0*/  CS2R R56, SRZ ;  /* 0x0000000000387805 */ /* 0x000fe2000001ff00 */
[----:B------:R-:W-:Y:S01]  /*5db0*/  UISETP.NE.AND.EX UP0, UPT, UR57, URZ, UPT, UP0 ;  /* 0x000000ff3900728c */ /* 0x000fe2000bf05300 */
[----:B------:R-:W-:Y:S02]  /*5dc0*/  CS2R R64, SRZ ;  /* 0x0000000000407805 */ /* 0x000fe4000001ff00 */
[----:B------:R-:W-:Y:S02]  /*5dd0*/  CS2R R72, SRZ ;  /* 0x0000000000487805 */ /* 0x000fe4000001ff00 */
[----:B------:R-:W-:Y:S01]  /*5de0*/  CS2R R80, SRZ ;  /* 0x0000000000507805 */ /* 0x000fe2000001ff00 */
[----:B------:R-:W-:Y:S01]  /*5df0*/  USEL UR5, URZ, 0xffffffff, UP0 ;  /* 0xffffffffff057887 */ /* 0x000fe20008000000 */
[----:B------:R-:W-:Y:S01]  /*5e00*/  LOP3.LUT R92, R92, 0x1, RZ, 0x3c, !PT ;  /* 0x000000015c5c7812 */ /* 0x000fe200078e3cff */
[----:B------:R-:W-:Y:S02]  /*5e10*/  VOTEU.ANY UP0, P0 ;  /* 0x0000000000ff7886 */ /* 0x000fe40000000100 */
[----:B------:R-:W-:Y:S04]  /*5e20*/  @UP3 USEL UR4, UR5, UR4, !UP0 ;  /* 0x0000000405043287 */ /* 0x000fe8000c000000 */
[----:B------:R-:W-:Y:S04]  /*5e30*/  ULOP3.LUT UR4, UR4, 0x1, URZ, 0xc0, !UPT ;  /* 0x0000000104047892 */ /* 0x000fe8000f8ec0ff */
[----:B------:R-:W-:Y:S02]  /*5e40*/  UISETP.NE.U32.AND UP0, UPT, UR4, 0x1, UPT ;  /* 0x000000010400788c */ /* 0x000fe4000bf05070 */
[----:B------:R-:W-:Y:S04]  /*5e50*/  UIADD3 UR4, UPT, UPT, UR46, 0x68, URZ ;  /* 0x000000682e047890 */ /* 0x000fe8000fffe0ff */
[----:B------:R-:W-:Y:S01]  /*5e60*/  PLOP3.LUT P0, PT, PT, PT, UP0, 0x80, 0x8 ;  /* 0x000000000008781c */ /* 0x000fe20003f0f008 */
[----:B------:R-:W-:Y:S11]  /*5e70*/  UPRMT UR4, UR51, 0x654, UR4 ;  /* 0x0000065433047896 */ /* 0x000ff60008000004 */
[----:B------:R-:W-:Y:S01]  /*5e80*/  @!UPT UIADD3 URZ, UPT, UPT, URZ, URZ, URZ ;  /* 0x000000fffffff290 */ /* 0x000fe2000fffe0ff */
[----:B------:R2:W3:Y:S04]  /*5e90*/  @P0 LDS.64 R18, [R86+UR46+0x180] ;  /* 0x0001802e56120984 */ /* 0x0004e80008000a00 */
[----:B------:R2:W1:Y:S04]  /*5ea0*/  @P0 LDS.64 R56, [R86+UR46+0x580] ;  /* 0x0005802e56380984 */ /* 0x0004680008000a00 */
[----:B------:R2:W1:Y:S04]  /*5eb0*/  @P0 LDS.64 R64, [R86+UR46+0x980] ;  /* 0x0009802e56400984 */ /* 0x0004680008000a00 */
[----:B------:R2:W1:Y:S04]  /*5ec0*/  @P0 LDS.64 R72, [R86+UR46+0xd80] ;  /* 0x000d802e56480984 */ /* 0x0004680008000a00 */
[----:B------:R2:W1:Y:S01]  /*5ed0*/  @P0 LDS.64 R80, [R86+UR46+0x1180] ;  /* 0x0011802e56500984 */ /* 0x0004620008000a00 */
[----:B------:R-:W-:Y:S01]  /*5ee0*/  @!PT LDS RZ, [RZ] ;  /* 0x00000000fffff984 */ /* 0x000fe20000000800 */
[----:B------:R-:W-:Y:S01]  /*5ef0*/  @!PT LDS RZ, [RZ] ;  /* 0x00000000fffff984 */ /* 0x000fe20000000800 */
[----:B------:R-:W-:Y:S01]  /*5f00*/  @!PT LDS RZ, [RZ] ;  /* 0x00000000fffff984 */ /* 0x000fe20000000800 */
[----:B------:R-:W-:Y:S01]  /*5f10*/  @!PT LDS RZ, [RZ] ;  /* 0x00000000fffff984 */ /* 0x000fe20000000800 */
[----:B------:R4:W-:Y:S06]  /*5f20*/  MEMBAR.ALL.CTA ;  /* 0x0000000000007992 */ /* 0x0009ec0000008000 */
[----:B----4-:R-:W4:Y:S02]  /*5f30*/  FENCE.VIEW.ASYNC.S ;  /* 0x00000000000073c6 */ /* 0x010f240000000000 */
[----:B----4-:R-:W-:Y:S01]  /*5f40*/  SYNCS.ARRIVE.TRANS64.RED.A1T0 RZ, [UR4], RZ ;  /* 0x000000ffffff79a7 */ /* 0x010fe20008100404 */
.L_x_90:
[----:B------:R-:W-:Y:S05]  /*5f50*/  @P3 BRA `(.L_x_93) ;  /* 0x0000000000083947 */ /* 0x000fea0003800000 */
[----:B------:R-:W4:Y:S02]  /*5f60*/  SYNCS.PHASECHK.TRANS64.TRYWAIT P0, [UR47+0xa0], R3 ;  /* 0x0000a003ff0075a7 */ /* 0x000f24000800112f */
[----:B----4-:R-:W-:Y:S05]  /*5f70*/  @!P0 BRA `(.L_x_94) ;  /* 0x0000001c00cc8947 */ /* 0x010fea0003800000 */
.L_x_93:
[----:B------:R-:W-:Y:S04]  /*5f80*/  ULEA.HI UR4, UR39, UR39, URZ, 0x1 ;  /* 0x0000002727047291 */ /* 0x000fe8000f8f08ff */
[----:B------:R-:W-:Y:S02]  /*5f90*/  USHF.R.U32.HI UR5, URZ, 0x1, UR4 ;  /* 0x00000001ff057899 */ /* 0x000fe40008011604 */
[----:B------:R-:W-:Y:S04]  /*5fa0*/  ULOP3.LUT UR4, UR4, 0xffe, URZ, 0xc0, !UPT ;  /* 0x00000ffe04047892 */ /* 0x000fe8000f8ec0ff */
[----:B------:R-:W-:Y:S01]  /*5fb0*/  UIADD3 UR4, UPT, UPT, -UR4, UR39, URZ ;  /* 0x0000002704047290 */ /* 0x000fe2000fffe1ff */
[----:B-1----:R-:W-:Y:S04]  /*5fc0*/  IMAD.U32 R3, RZ, RZ, UR5 ;  /* 0x00000005ff037e24 */ /* 0x002fe8000f8e00ff */
[----:B------:R-:W-:Y:S01]  /*5fd0*/  IMAD R0, R3, 0x50, R2 ;  /* 0x0000005003007824 */ /* 0x000fe200078e0202 */
[----:B------:R-:W-:Y:S05]  /*5fe0*/  MOV R17, UR4 ;  /* 0x0000000400117c02 */ /* 0x000fea0008000f00 */
[----:B------:R-:W-:Y:S05]  /*5ff0*/  IMAD R17, R17, 0x100000, R0 ;  /* 0x0010000011117824 */ /* 0x000fea00078e0200 */
[----:B------:R-:W-:Y:S04]  /*6000*/  SHF.R.U32.HI R5, RZ, 0x15, R17 ;  /* 0x00000015ff057819 */ /* 0x000fe80000011611 */
[----:B------:R-:W-:Y:S11]  /*6010*/  LOP3.LUT P0, RZ, R5, 0x3, R88, 0x48, !PT ;  /* 0x0000000305ff7812 */ /* 0x000ff60007804858 */
[----:B------:R-:W-:Y:S02]  /*6020*/  @!UPT UIADD3 URZ, UPT, UPT, URZ, URZ, URZ ;  /* 0x000000fffffff290 */ /* 0x000fe4000fffe0ff */
[----:B------:R-:W-:Y:S05]  /*6030*/  @!P0 BRA `(.L_x_95) ;  /* 0x0000000000408947 */ /* 0x000fea0003800000 */
[----:B------:R-:W1:Y:S01]  /*6040*/  LDCU.64 UR8, c[0x4][0x68] ;  /* 0x01000d00ff0877ac */ /* 0x000e620008000a00 */
[----:B------:R-:W-:Y:S01]  /*6050*/  MOV R15, 0x0 ;  /* 0x00000000000f7802 */ /* 0x000fe20000000f00 */
[----:B------:R-:W-:Y:S02]  /*6060*/  HFMA2 R12, -RZ, RZ, 0, 5.9604644775390625e-08 ;  /* 0x00000001ff0c7431 */ /* 0x000fe400000001ff */
[----:B------:R-:W-:Y:S02]  /*6070*/  IMAD.MOV.U32 R8, RZ, RZ, 0x192 ;  /* 0x00000192ff087424 */ /* 0x000fe400078e00ff */
[----:B------:R-:W-:Y:S01]  /*6080*/  IMAD.MOV.U32 R13, RZ, RZ, RZ ;  /* 0x000000ffff0d7224 */ /* 0x000fe200078e00ff */
[----:B------:R-:W2:Y:S01]  /*6090*/  LDCU.64 UR6, c[0x4][0x70] ;  /* 0x01000e00ff0677ac */ /* 0x000ea20008000a00 */
[----:B------:R-:W3:Y:S01]  /*60a0*/  LDC.64 R14, c[0x4][R15] ;  /* 0x010000000f0e7b82 */ /* 0x000ee20000000a00 */
[----:B------:R-:W4:Y:S01]  /*60b0*/  LDCU.64 UR4, c[0x4][0x8] ;  /* 0x01000100ff0477ac */ /* 0x000f220008000a00 */
[----:B-1----:R-:W-:Y:S01]  /*60c0*/  MOV R5, UR9 ;  /* 0x0000000900057c02 */ /* 0x002fe20008000f00 */
[----:B------:R-:W-:Y:S01]  /*60d0*/  IMAD.U32 R4, RZ, RZ, UR8 ;  /* 0x00000008ff047e24 */ /* 0x000fe2000f8e00ff */
[----:B--2---:R-:W-:Y:S01]  /*60e0*/  MOV R7, UR7 ;  /* 0x0000000700077c02 */ /* 0x004fe20008000f00 */
[----:B------:R-:W-:Y:S01]  /*60f0*/  IMAD.U32 R6, RZ, RZ, UR6 ;  /* 0x00000006ff067e24 */ /* 0x000fe2000f8e00ff */
[----:B----4-:R-:W-:Y:S01]  /*6100*/  MOV R11, UR5 ;  /* 0x00000005000b7c02 */ /* 0x010fe20008000f00 */
[----:B------:R-:W-:Y:S02]  /*6110*/  IMAD.U32 R10, RZ, RZ, UR4 ;  /* 0x00000004ff0a7e24 */ /* 0x000fe4000f8e00ff */
[----:B------:R-:W-:Y:S07]  /*6120*/  LEPC R20, `(.L_x_95) ;  /* 0x000000001014794e */ /* 0x000fee0000000000 */
[----:B---3-5:R-:W-:Y:S05]  /*6130*/  CALL.ABS.NOINC R14 ;  /* 0x000000000e007343 */ /* 0x028fea0003c00000 */
.L_x_95:
[----:B------:R-:W-:Y:S05]  /*6140*/  WARPSYNC.ALL ;  /* 0x0000000000007948 */ /* 0x000fea0003800000 */
[C---:B------:R-:W-:Y:S01]  /*6150*/  R2UR UR4, R17.reuse ;  /* 0x00000000110472ca */ /* 0x040fe200000e0000 */
[----:B------:R-:W-:Y:S05]  /*6160*/  VIADD R3, R17, 0x10 ;  /* 0x0000001011037836 */ /* 0x000fea0000000000 */
[----:B------:R-:W-:Y:S04]  /*6170*/  SHF.R.U32.HI R3, RZ, 0x15, R3 ;  /* 0x00000015ff037819 */ /* 0x000fe80000011603 */
[----:B------:R-:W-:Y:S03]  /*6180*/  LOP3.LUT P0, RZ, R3, 0x3, R88, 0x48, !PT ;  /* 0x0000000303ff7812 */ /* 0x000fe60007804858 */
[----:B------:R-:W1:Y:S01]  /*6190*/  LDTM.16dp32bit_t0_t15.x8 R48, tmem[UR4] ;  /* 0x00000004003079ee */ /* 0x000e620008980000 */
[----:B------:R-:W1:Y:S09]  /*61a0*/  LDTM.16dp32bit_t16_t31.x8 R48, tmem[UR4+0x8] ;  /* 0x00000804003079ee */ /* 0x000e7200089a0000 */
[----:B-1----:R-:W-:Y:S05]  /*61b0*/  @!P0 BRA `(.L_x_96) ;  /* 0x0000000000408947 */ /* 0x002fea0003800000 */
        /* <DEDUP_REMOVED lines=16> */
.L_x_96:
[----:B------:R-:W-:Y:S05]  /*62c0*/  WARPSYNC.ALL ;  /* 0x0000000000007948 */ /* 0x000fea0003800000 */
[C---:B------:R-:W-:Y:S01]  /*62d0*/  R2UR UR4, R17.reuse ;  /* 0x00000000110472ca */ /* 0x040fe200000e0000 */
[----:B------:R-:W-:Y:S05]  /*62e0*/  VIADD R3, R17, 0x20 ;  /* 0x0000002011037836 */ /* 0x000fea0000000000 */
[----:B------:R-:W-:Y:S04]  /*62f0*/  SHF.R.U32.HI R3, RZ, 0x15, R3 ;  /* 0x00000015ff037819 */ /* 0x000fe80000011603 */
[----:B------:R-:W-:Y:S03]  /*6300*/  LOP3.LUT P0, RZ, R3, 0x3, R88, 0x48, !PT ;  /* 0x0000000303ff7812 */ /* 0x000fe60007804858 */
[----:B------:R-:W1:Y:S01]  /*6310*/  LDTM.16dp32bit_t0_t15.x8 R40, tmem[UR4+0x10] ;  /* 0x00001004002879ee */ /* 0x000e620008980000 */
        /* <DEDUP_REMOVED lines=18> */
.L_x_97:
        /* <DEDUP_REMOVED lines=24> */
.L_x_98:
        /* <DEDUP_REMOVED lines=24> */
.L_x_99:
[----:B------:R-:W-:Y:S01]  /*6740*/  ISETP.NE.AND P0, PT, R95, RZ, PT ;  /* 0x000000ff5f00720c */ /* 0x000fe20003f05270 */
[----:B------:R-:W-:Y:S05]  /*6750*/  WARPSYNC.ALL ;  /* 0x0000000000007948 */ /* 0x000fea0003800000 */
[----:B------:R-:W-:Y:S01]  /*6760*/  R2UR UR4, R17 ;  /* 0x00000000110472ca */ /* 0x000fe200000e0000 */
[C---:B----45:R-:W-:Y:S01]  /*6770*/  FMUL R48, R16.reuse, R48 ;  /* 0x0000003010307220 */ /* 0x070fe20000400000 */
[-C--:B---3--:R-:W-:Y:S01]  /*6780*/  F2FP.F16.E4M3.UNPACK_B R0, R18.reuse ;  /* 0x00000012ff00723e */ /* 0x088fe200020006ff */
[C---:B------:R-:W-:Y:S01]  /*6790*/  FMUL R49, R16.reuse, R49 ;  /* 0x0000003110317220 */ /* 0x040fe20000400000 */
[----:B------:R-:W-:Y:S01]  /*67a0*/  F2FP.F16.E4M3.UNPACK_B R18, R18.H1 ;  /* 0x00000012ff12723e */ /* 0x000fe200030006ff */
[C---:B------:R-:W-:Y:S01]  /*67b0*/  FMUL R52, R16.reuse, R52 ;  /* 0x0000003410347220 */ /* 0x040fe20000400000 */
[----:B------:R-:W-:Y:S01]  /*67c0*/  F2FP.F16.E4M3.UNPACK_B R14, R19 ;  /* 0x00000013ff0e723e */ /* 0x000fe200020006ff */
[----:B------:R-:W-:Y:S02]  /*67d0*/  HADD2.F32 R3, -RZ, R0.H0_H0 ;  /* 0x20000000ff037230 */ /* 0x000fe40000004100 */
[C---:B------:R-:W-:Y:S01]  /*67e0*/  FMUL R53, R16.reuse, R53 ;  /* 0x0000003510357220 */ /* 0x040fe20000400000 */
[--C-:B------:R-:W-:Y:S02]  /*67f0*/  HADD2.F32 R13, -RZ, R18.reuse.H0_H0 ;  /* 0x20000012ff0d7230 */ /* 0x100fe40000004100 */
[----:B------:R-:W-:Y:S01]  /*6800*/  FMUL R40, R16, R40 ;  /* 0x0000002810287220 */ /* 0x000fe20000400000 */
[----:B------:R-:W-:Y:S01]  /*6810*/  HADD2.F32 R12, -RZ, R18.H1_H1 ;  /* 0x30000012ff0c7230 */ /* 0x000fe20000004100 */
[----:B------:R-:W-:Y:S01]  /*6820*/  F2FP.F16.E4M3.UNPACK_B R18, R19.H1 ;  /* 0x00000013ff12723e */ /* 0x000fe200030006ff */
[----:B------:R-:W-:Y:S01]  /*6830*/  HADD2.F32 R0, -RZ, R0.H1_H1 ;  /* 0x30000000ff007230 */ /* 0x000fe20000004100 */
[----:B------:R-:W-:Y:S01]  /*6840*/  LDTM.16dp32bit_t0_t15.x8 R4, tmem[UR4+0x40] ;  /* 0x00004004000479ee */ /* 0x000fe20008980000 */
[----:B------:R-:W1:Y:S01]  /*6850*/  LDTM.16dp32bit_t16_t31.x8 R4, tmem[UR4+0x48] ;  /* 0x00004804000479ee */ /* 0x000e6200089a0000 */
[----:B------:R-:W-:Y:S01]  /*6860*/  NOP ;  /* 0x0000000000007918 */ /* 0x000fe20000000000 */
[----:B------:R-:W-:Y:S01]  /*6870*/  FFMA R48, R3, UR45, R48 ;  /* 0x0000002d03307c23 */ /* 0x000fe20008000030 */
[----:B------:R-:W-:Y:S01]  /*6880*/  UIADD3 UR4, UPT, UPT, UR47, 0xc0, URZ ;  /* 0x000000c02f047890 */ /* 0x000fe2000fffe0ff */
[----:B------:R-:W-:Y:S01]  /*6890*/  FFMA R49, R0, UR45, R49 ;  /* 0x0000002d00317c23 */ /* 0x000fe20008000031 */
[--C-:B------:R-:W-:Y:S02]  /*68a0*/  HADD2.F32 R15, -RZ, R14.reuse.H0_H0 ;  /* 0x2000000eff0f7230 */ /* 0x100fe40000004100 */
[C---:B------:R-:W-:Y:S01]  /*68b0*/  FMUL R41, R16.reuse, R41 ;  /* 0x0000002910297220 */ /* 0x040fe20000400000 */
[----:B------:R-:W-:Y:S01]  /*68c0*/  UPRMT UR4, UR51, 0x654, UR4 ;  /* 0x0000065433047896 */ /* 0x000fe20008000004 */
[----:B------:R-:W-:Y:S02]  /*68d0*/  HADD2.F32 R14, -RZ, R14.H1_H1 ;  /* 0x3000000eff0e7230 */ /* 0x000fe40000004100 */
[C---:B------:R-:W-:Y:S01]  /*68e0*/  FMUL R44, R16.reuse, R44 ;  /* 0x0000002c102c7220 */ /* 0x040fe20000400000 */
[----:B------:R-:W-:Y:S01]  /*68f0*/  F2FP.F16.E4M3.UNPACK_B R20, R56 ;  /* 0x00000038ff14723e */ /* 0x000fe200020006ff */
[C---:B------:R-:W-:Y:S01]  /*6900*/  FMUL R45, R16.reuse, R45 ;  /* 0x0000002d102d7220 */ /* 0x040fe20000400000 */
[C---:B------:R-:W-:Y:S01]  /*6910*/  FMUL R32, R16.reuse, R32 ;  /* 0x0000002010207220 */ /* 0x040fe20000400000 */
[----:B------:R-:W-:Y:S01]  /*6920*/  F2FP.F16.E4M3.UNPACK_B R22, R56.H1 ;  /* 0x00000038ff16723e */ /* 0x000fe200030006ff */
[C---:B------:R-:W-:Y:S01]  /*6930*/  FMUL R33, R16.reuse, R33 ;  /* 0x0000002110217220 */ /* 0x040fe20000400000 */
[--C-:B------:R-:W-:Y:S01]  /*6940*/  HADD2.F32 R21, -RZ, R20.reuse.H0_H0 ;  /* 0x20000014ff157230 */ /* 0x100fe20000004100 */
[----:B-1----:R-:W-:Y:S01]  /*6950*/  SYNCS.ARRIVE.TRANS64.RED.A1T0 RZ, [UR4], RZ ;  /* 0x000000ffffff79a7 */ /* 0x002fe20008100404 */
[----:B------:R-:W-:Y:S02]  /*6960*/  HADD2.F32 R20, -RZ, R20.H1_H1 ;  /* 0x30000014ff147230 */ /* 0x000fe40000004100 */
[C---:B------:R-:W-:Y:S01]  /*6970*/  FMUL R36, R16.reuse, R36 ;  /* 0x0000002410247220 */ /* 0x040fe20000400000 */
[----:B------:R-:W-:Y:S01]  /*6980*/  F2FP.F16.E4M3.UNPACK_B R56, R57 ;  /* 0x00000039ff38723e */ /* 0x000fe200020006ff */
[C---:B------:R-:W-:Y:S01]  /*6990*/  FMUL R37, R16.reuse, R37 ;  /* 0x0000002510257220 */ /* 0x040fe20000400000 */
[C---:B------:R-:W-:Y:S01]  /*69a0*/  FMUL R24, R16.reuse, R24 ;  /* 0x0000001810187220 */ /* 0x040fe20000400000 */
[----:B------:R-:W-:Y:S01]  /*69b0*/  F2FP.F16.E4M3.UNPACK_B R58, R57.H1 ;  /* 0x00000039ff3a723e */ /* 0x000fe200030006ff */
[C---:B------:R-:W-:Y:S01]  /*69c0*/  FMUL R25, R16.reuse, R25 ;  /* 0x0000001910197220 */ /* 0x040fe20000400000 */
[--C-:B------:R-:W-:Y:S02]  /*69d0*/  HADD2.F32 R57, -RZ, R56.reuse.H0_H0 ;  /* 0x20000038ff397230 */ /* 0x100fe40000004100 */
[C---:B------:R-:W-:Y:S01]  /*69e0*/  FMUL R28, R16.reuse, R28 ;  /* 0x0000001c101c7220 */ /* 0x040fe20000400000 */
[----:B------:R-:W-:Y:S01]  /*69f0*/  F2FP.F16.E4M3.UNPACK_B R60, R64 ;  /* 0x00000040ff3c723e */ /* 0x000fe200020006ff */
[----:B------:R-:W-:Y:S02]  /*6a00*/  HADD2.F32 R56, -RZ, R56.H1_H1 ;  /* 0x30000038ff387230 */ /* 0x000fe40000004100 */
[C---:B------:R-:W-:Y:S01]  /*6a10*/  FMUL R29, R16.reuse, R29 ;  /* 0x0000001d101d7220 */ /* 0x040fe20000400000 */
[C---:B------:R-:W-:Y:S01]  /*6a20*/  FMUL R4, R16.reuse, R4 ;  /* 0x0000000410047220 */ /* 0x040fe20000400000 */
[----:B------:R-:W-:Y:S01]  /*6a30*/  F2FP.F16.E4M3.UNPACK_B R62, R64.H1 ;  /* 0x00000040ff3e723e */ /* 0x000fe200030006ff */
[--C-:B------:R-:W-:Y:S02]  /*6a40*/  HADD2.F32 R61, -RZ, R60.reuse.H0_H0 ;  /* 0x2000003cff3d7230 */ /* 0x100fe40000004100 */
[C---:B------:R-:W-:Y:S01]  /*6a50*/  FMUL R5, R16.reuse, R5 ;  /* 0x0000000510057220 */ /* 0x040fe20000400000 */
[----:B------:R-:W-:Y:S02]  /*6a60*/  HADD2.F32 R60, -RZ, R60.H1_H1 ;  /* 0x3000003cff3c7230 */ /* 0x000fe40000004100 */
[C---:B------:R-:W-:Y:S01]  /*6a70*/  FMUL R8, R16.reuse, R8 ;  /* 0x0000000810087220 */ /* 0x040fe20000400000 */
[----:B------:R-:W-:Y:S01]  /*6a80*/  F2FP.F16.E4M3.UNPACK_B R64, R65 ;  /* 0x00000041ff40723e */ /* 0x000fe200020006ff */
[C---:B------:R-:W-:Y:S01]  /*6a90*/  FMUL R9, R16.reuse, R9 ;  /* 0x0000000910097220 */ /* 0x040fe20000400000 */
[C---:B------:R-:W-:Y:S01]  /*6aa0*/  FMUL R50, R16.reuse, R50 ;  /* 0x0000003210327220 */ /* 0x040fe20000400000 */
[----:B------:R-:W-:Y:S01]  /*6ab0*/  F2FP.F16.E4M3.UNPACK_B R66, R65.H1 ;  /* 0x00000041ff42723e */ /* 0x000fe200030006ff */
[----:B------:R-:W-:Y:S01]  /*6ac0*/  FMUL R51, R16, R51 ;  /* 0x0000003310337220 */ /* 0x000fe20000400000 */
[--C-:B------:R-:W-:Y:S02]  /*6ad0*/  HADD2.F32 R19, -RZ, R18.reuse.H0_H0 ;  /* 0x20000012ff137230 */ /* 0x100fe40000004100 */
[----:B------:R-:W-:Y:S01]  /*6ae0*/  FFMA R50, R13, UR45, R50 ;  /* 0x0000002d0d327c23 */ /* 0x000fe20008000032 */
[-C--:B------:R-:W-:Y:S01]  /*6af0*/  F2FP.F16.E4M3.UNPACK_B R68, R72.reuse ;  /* 0x00000048ff44723e */ /* 0x080fe200020006ff */
[----:B------:R-:W-:Y:S01]  /*6b00*/  FFMA R51, R12, UR45, R51 ;  /* 0x0000002d0c337c23 */ /* 0x000fe20008000033 */
[----:B------:R-:W-:Y:S01]  /*6b10*/  FFMA R52, R15, UR45, R52 ;  /* 0x0000002d0f347c23 */ /* 0x000fe20008000034 */
[----:B------:R-:W-:Y:S01]  /*6b20*/  F2FP.F16.E4M3.UNPACK_B R70, R72.H1 ;  /* 0x00000048ff46723e */ /* 0x000fe200030006ff */
[----:B------:R-:W-:Y:S02]  /*6b30*/  HADD2.F32 R18, -RZ, R18.H1_H1 ;  /* 0x30000012ff127230 */ /* 0x000fe40000004100 */
[----:B------:R-:W-:Y:S01]  /*6b40*/  FFMA R53, R14, UR45, R53 ;  /* 0x0000002d0e357c23 */ /* 0x000fe20008000035 */
[----:B------:R-:W-:Y:S01]  /*6b50*/  F2FP.SATFINITE.E4M3.F32.PACK_AB_MERGE_C R96, R51, R50, RZ ;  /* 0x000000323360723e */ /* 0x000fe200048070ff */
[--C-:B------:R-:W-:Y:S02]  /*6b60*/  HADD2.F32 R65, -RZ, R64.reuse.H0_H0 ;  /* 0x20000040ff417230 */ /* 0x100fe40000004100 */
[C---:B------:R-:W-:Y:S01]  /*6b70*/  FMUL R54, R16.reuse, R54 ;  /* 0x0000003610367220 */ /* 0x040fe20000400000 */
[----:B------:R-:W-:Y:S01]  /*6b80*/  HADD2.F32 R64, -RZ, R64.H1_H1 ;  /* 0x30000040ff407230 */ /* 0x000fe20000004100 */
[----:B------:R-:W-:Y:S01]  /*6b90*/  F2FP.SATFINITE.E4M3.F32.PACK_AB_MERGE_C R96, R49, R48, R96 ;  /* 0x000000303160723e */ /* 0x000fe20004807060 */
[--C-:B------:R-:W-:Y:S02]  /*6ba0*/  HADD2.F32 R69, -RZ, R68.reuse.H0_H0 ;  /* 0x20000044ff457230 */ /* 0x100fe40000004100 */
[----:B------:R-:W-:Y:S01]  /*6bb0*/  FFMA R54, R19, UR45, R54 ;  /* 0x0000002d13367c23 */ /* 0x000fe20008000036 */
[----:B------:R-:W-:Y:S02]  /*6bc0*/  HADD2.F32 R68, -RZ, R68.H1_H1 ;  /* 0x30000044ff447230 */ /* 0x000fe40000004100 */
[C---:B------:R-:W-:Y:S01]  /*6bd0*/  FMUL R55, R16.reuse, R55 ;  /* 0x0000003710377220 */ /* 0x040fe20000400000 */
[--C-:B------:R-:W-:Y:S02]  /*6be0*/  HADD2.F32 R23, -RZ, R22.reuse.H0_H0 ;  /* 0x20000016ff177230 */ /* 0x100fe40000004100 */
[----:B------:R-:W-:Y:S01]  /*6bf0*/  FMUL R42, R16, R42 ;  /* 0x0000002a102a7220 */ /* 0x000fe20000400000 */
[----:B------:R-:W-:Y:S02]  /*6c00*/  HADD2.F32 R22, -RZ, R22.H1_H1 ;  /* 0x30000016ff167230 */ /* 0x000fe40000004100 */
[----:B------:R-:W-:Y:S01]  /*6c10*/  FFMA R55, R18, UR45, R55 ;  /* 0x0000002d12377c23 */ /* 0x000fe20008000037 */
[----:B------:R-:W-:Y:S01]  /*6c20*/  F2FP.F16.E4M3.UNPACK_B R72, R73 ;  /* 0x00000049ff48723e */ /* 0x000fe200020006ff */
[----:B------:R-:W-:Y:S01]  /*6c30*/  FFMA R40, R21, UR45, R40 ;  /* 0x0000002d15287c23 */ /* 0x000fe20008000028 */
[----:B------:R-:W-:Y:S01]  /*6c40*/  FFMA R41, R20, UR45, R41 ;  /* 0x0000002d14297c23 */ /* 0x000fe20008000029 */
[----:B------:R-:W-:Y:S01]  /*6c50*/  F2FP.F16.E4M3.UNPACK_B R76, R80 ;  /* 0x00000050ff4c723e */ /* 0x000fe200020006ff */
[----:B------:R-:W-:Y:S01]  /*6c60*/  FFMA R42, R23, UR45, R42 ;  /* 0x0000002d172a7c23 */ /* 0x000fe2000800002a */
[----:B------:R-:W-:Y:S01]  /*6c70*/  F2FP.SATFINITE.E4M3.F32.PACK_AB_MERGE_C R97, R55, R54, RZ ;  /* 0x000000363761723e */ /* 0x000fe200048070ff */
[C---:B------:R-:W-:Y:S01]  /*6c80*/  FMUL R43, R16.reuse, R43 ;  /* 0x0000002b102b7220 */ /* 0x040fe20000400000 */
[--C-:B------:R-:W-:Y:S02]  /*6c90*/  HADD2.F32 R59, -RZ, R58.reuse.H0_H0 ;  /* 0x2000003aff3b7230 */ /* 0x100fe40000004100 */
[----:B------:R-:W-:Y:S01]  /*6ca0*/  FMUL R46, R16, R46 ;  /* 0x0000002e102e7220 */ /* 0x000fe20000400000 */
[----:B------:R-:W-:Y:S01]  /*6cb0*/  HADD2.F32 R58, -RZ, R58.H1_H1 ;  /* 0x3000003aff3a7230 */ /* 0x000fe20000004100 */
[----:B------:R-:W-:Y:S01]  /*6cc0*/  F2FP.SATFINITE.E4M3.F32.PACK_AB_MERGE_C R97, R53, R52, R97 ;  /* 0x000000343561723e */ /* 0x000fe20004807061 */
[----:B------:R-:W-:Y:S01]  /*6cd0*/  FFMA R43, R22, UR45, R43 ;  /* 0x0000002d162b7c23 */ /* 0x000fe2000800002b */
[----:B------:R-:W-:Y:S01]  /*6ce0*/  FMUL R47, R16, R47 ;  /* 0x0000002f102f7220 */ /* 0x000fe20000400000 */
[----:B------:R-:W-:Y:S01]  /*6cf0*/  FFMA R44, R57, UR45, R44 ;  /* 0x0000002d392c7c23 */ /* 0x000fe2000800002c */
[----:B------:R-:W-:Y:S01]  /*6d00*/  FFMA R45, R56, UR45, R45 ;  /* 0x0000002d382d7c23 */ /* 0x000fe2000800002d */
[----:B------:R1:W-:Y:S01]  /*6d10*/  STS.64 [R86+UR46+0x1580], R96 ;  /* 0x0015806056007988 */ /* 0x0003e20008000a2e */
[----:B------:R-:W-:Y:S01]  /*6d20*/  F2FP.F16.E4M3.UNPACK_B R74, R73.H1 ;  /* 0x00000049ff4a723e */ /* 0x000fe200030006ff */
[--C-:B------:R-:W-:Y:S01]  /*6d30*/  HADD2.F32 R63, -RZ, R62.reuse.H0_H0 ;  /* 0x2000003eff3f7230 */ /* 0x100fe20000004100 */
[----:B------:R-:W-:Y:S01]  /*6d40*/  F2FP.SATFINITE.E4M3.F32.PACK_AB_MERGE_C R98, R43, R42, RZ ;  /* 0x0000002a2b62723e */ /* 0x000fe200048070ff */
[----:B------:R-:W-:Y:S01]  /*6d50*/  FFMA R46, R59, UR45, R46 ;  /* 0x0000002d3b2e7c23 */ /* 0x000fe2000800002e */
[----:B------:R-:W-:Y:S01]  /*6d60*/  FFMA R47, R58, UR45, R47 ;  /* 0x0000002d3a2f7c23 */ /* 0x000fe2000800002f */
[----:B------:R-:W-:Y:S01]  /*6d70*/  FFMA R32, R61, UR45, R32 ;  /* 0x0000002d3d207c23 */ /* 0x000fe20008000020 */
[C---:B------:R-:W-:Y:S01]  /*6d80*/  FMUL R34, R16.reuse, R34 ;  /* 0x0000002210227220 */ /* 0x040fe20000400000 */
[----:B------:R-:W-:Y:S02]  /*6d90*/  HADD2.F32 R62, -RZ, R62.H1_H1 ;  /* 0x3000003eff3e7230 */ /* 0x000fe40000004100 */
[----:B------:R-:W-:Y:S01]  /*6da0*/  FMUL R35, R16, R35 ;  /* 0x0000002310237220 */ /* 0x000fe20000400000 */
[----:B------:R-:W-:Y:S01]  /*6db0*/  FFMA R33, R60, UR45, R33 ;  /* 0x0000002d3c217c23 */ /* 0x000fe20008000021 */
[--C-:B------:R-:W-:Y:S02]  /*6dc0*/  HADD2.F32 R67, -RZ, R66.reuse.H0_H0 ;  /* 0x20000042ff437230 */ /* 0x100fe40000004100 */
[----:B------:R-:W-:Y:S01]  /*6dd0*/  FFMA R34, R63, UR45, R34 ;  /* 0x0000002d3f227c23 */ /* 0x000fe20008000022 */
[----:B------:R-:W-:Y:S01]  /*6de0*/  FMUL R38, R16, R38 ;  /* 0x0000002610267220 */ /* 0x000fe20000400000 */
[----:B------:R-:W-:Y:S02]  /*6df0*/  HADD2.F32 R66, -RZ, R66.H1_H1 ;  /* 0x30000042ff427230 */ /* 0x000fe40000004100 */
[----:B------:R-:W-:Y:S01]  /*6e00*/  FFMA R35, R62, UR45, R35 ;  /* 0x0000002d3e237c23 */ /* 0x000fe20008000023 */
[----:B------:R-:W-:Y:S01]  /*6e10*/  FMUL R39, R16, R39 ;  /* 0x0000002710277220 */ /* 0x000fe20000400000 */
[----:B------:R-:W-:Y:S01]  /*6e20*/  FFMA R36, R65, UR45, R36 ;  /* 0x0000002d41247c23 */ /* 0x000fe20008000024 */
[----:B------:R-:W-:Y:S01]  /*6e30*/  F2FP.F16.E4M3.UNPACK_B R80, R80.H1 ;  /* 0x00000050ff50723e */ /* 0x000fe200030006ff */
[----:B------:R-:W-:Y:S01]  /*6e40*/  FFMA R37, R64, UR45, R37 ;  /* 0x0000002d40257c23 */ /* 0x000fe20008000025 */
[--C-:B------:R-:W-:Y:S02]  /*6e50*/  HADD2.F32 R71, -RZ, R70.reuse.H0_H0 ;  /* 0x20000046ff477230 */ /* 0x100fe40000004100 */
[----:B------:R-:W-:Y:S01]  /*6e60*/  FFMA R38, R67, UR45, R38 ;  /* 0x0000002d43267c23 */ /* 0x000fe20008000026 */
[----:B------:R-:W-:Y:S01]  /*6e70*/  FMUL R26, R16, R26 ;  /* 0x0000001a101a7220 */ /* 0x000fe20000400000 */
[----:B------:R-:W-:Y:S02]  /*6e80*/  HADD2.F32 R70, -RZ, R70.H1_H1 ;  /* 0x30000046ff467230 */ /* 0x000fe40000004100 */
[----:B------:R-:W-:Y:S01]  /*6e90*/  FFMA R39, R66, UR45, R39 ;  /* 0x0000002d42277c23 */ /* 0x000fe20008000027 */
[--C-:B------:R-:W-:Y:S02]  /*6ea0*/  HADD2.F32 R73, -RZ, R72.reuse.H0_H0 ;  /* 0x20000048ff497230 */ /* 0x100fe40000004100 */
[----:B------:R-:W-:Y:S01]  /*6eb0*/  FMUL R27, R16, R27 ;  /* 0x0000001b101b7220 */ /* 0x000fe20000400000 */
[----:B------:R-:W-:Y:S01]  /*6ec0*/  FFMA R24, R69, UR45, R24 ;  /* 0x0000002d45187c23 */ /* 0x000fe20008000018 */
[----:B------:R-:W-:Y:S02]  /*6ed0*/  HADD2.F32 R72, -RZ, R72.H1_H1 ;  /* 0x30000048ff487230 */ /* 0x000fe40000004100 */
[----:B------:R-:W-:Y:S01]  /*6ee0*/  FFMA R25, R68, UR45, R25 ;  /* 0x0000002d44197c23 */ /* 0x000fe20008000019 */
[----:B------:R-:W-:Y:S02]  /*6ef0*/  HADD2.F32 R75, -RZ, R74.H0_H0 ;  /* 0x2000004aff4b7230 */ /* 0x000fe40000004100 */
[----:B------:R-:W-:Y:S01]  /*6f00*/  FFMA R26, R71, UR45, R26 ;  /* 0x0000002d471a7c23 */ /* 0x000fe2000800001a */
[--C-:B------:R-:W-:Y:S02]  /*6f10*/  HADD2.F32 R79, -RZ, R80.reuse.H0_H0 ;  /* 0x20000050ff4f7230 */ /* 0x100fe40000004100 */
[----:B------:R-:W-:Y:S01]  /*6f20*/  FMUL R30, R16, R30 ;  /* 0x0000001e101e7220 */ /* 0x000fe20000400000 */
[----:B------:R-:W-:Y:S01]  /*6f30*/  HADD2.F32 R78, -RZ, R80.H1_H1 ;  /* 0x30000050ff4e7230 */ /* 0x000fe20000004100 */
[----:B------:R-:W-:Y:S01]  /*6f40*/  F2FP.F16.E4M3.UNPACK_B R80, R81 ;  /* 0x00000051ff50723e */ /* 0x000fe200020006ff */
[----:B------:R-:W-:Y:S02]  /*6f50*/  HADD2.F32 R74, -RZ, R74.H1_H1 ;  /* 0x3000004aff4a7230 */ /* 0x000fe40000004100 */
[----:B------:R-:W-:Y:S01]  /*6f60*/  FFMA R27, R70, UR45, R27 ;  /* 0x0000002d461b7c23 */ /* 0x000fe2000800001b */
[--C-:B------:R-:W-:Y:S02]  /*6f70*/  HADD2.F32 R77, -RZ, R76.reuse.H0_H0 ;  /* 0x2000004cff4d7230 */ /* 0x100fe40000004100 */
[----:B------:R-:W-:Y:S01]  /*6f80*/  FMUL R31, R16, R31 ;  /* 0x0000001f101f7220 */ /* 0x000fe20000400000 */
[----:B------:R-:W-:Y:S01]  /*6f90*/  FFMA R28, R73, UR45, R28 ;  /* 0x0000002d491c7c23 */ /* 0x000fe2000800001c */
[----:B------:R-:W-:Y:S01]  /*6fa0*/  HADD2.F32 R76, -RZ, R76.H1_H1 ;  /* 0x3000004cff4c7230 */ /* 0x000fe20000004100 */
[----:B------:R-:W-:Y:S01]  /*6fb0*/  F2FP.F16.E4M3.UNPACK_B R81, R81.H1 ;  /* 0x00000051ff51723e */ /* 0x000fe200030006ff */
[----:B------:R-:W-:Y:S01]  /*6fc0*/  FFMA R29, R72, UR45, R29 ;  /* 0x0000002d481d7c23 */ /* 0x000fe2000800001d */
[----:B------:R-:W-:Y:S01]  /*6fd0*/  FFMA R30, R75, UR45, R30 ;  /* 0x0000002d4b1e7c23 */ /* 0x000fe2000800001e */
[----:B------:R-:W-:Y:S01]  /*6fe0*/  FMUL R6, R16, R6 ;  /* 0x0000000610067220 */ /* 0x000fe20000400000 */
[--C-:B------:R-:W-:Y:S02]  /*6ff0*/  HADD2.F32 R3, -RZ, R80.reuse.H0_H0 ;  /* 0x20000050ff037230 */ /* 0x100fe40000004100 */
[----:B------:R-:W-:Y:S01]  /*7000*/  FFMA R31, R74, UR45, R31 ;  /* 0x0000002d4a1f7c23 */ /* 0x000fe2000800001f */
[----:B------:R-:W-:Y:S01]  /*7010*/  FMUL R7, R16, R7 ;  /* 0x0000000710077220 */ /* 0x000fe20000400000 */
[----:B------:R-:W-:Y:S01]  /*7020*/  FFMA R4, R77, UR45, R4 ;  /* 0x0000002d4d047c23 */ /* 0x000fe20008000004 */
[----:B------:R-:W-:Y:S02]  /*7030*/  HADD2.F32 R0, -RZ, R80.H1_H1 ;  /* 0x30000050ff007230 */ /* 0x000fe40000004100 */
[----:B------:R-:W-:Y:S01]  /*7040*/  FFMA R5, R76, UR45, R5 ;  /* 0x0000002d4c057c23 */ /* 0x000fe20008000005 */
[--C-:B------:R-:W-:Y:S02]  /*7050*/  HADD2.F32 R13, -RZ, R81.reuse.H0_H0 ;  /* 0x20000051ff0d7230 */ /* 0x100fe40000004100 */
[----:B------:R-:W-:Y:S01]  /*7060*/  FFMA R6, R79, UR45, R6 ;  /* 0x0000002d4f067c23 */ /* 0x000fe20008000006 */
[----:B------:R-:W-:Y:S02]  /*7070*/  HADD2.F32 R12, -RZ, R81.H1_H1 ;  /* 0x30000051ff0c7230 */ /* 0x000fe40000004100 */
[----:B------:R-:W-:Y:S01]  /*7080*/  FMUL R10, R16, R10 ;  /* 0x0000000a100a7220 */ /* 0x000fe20000400000 */
[----:B------:R-:W-:Y:S01]  /*7090*/  FFMA R7, R78, UR45, R7 ;  /* 0x0000002d4e077c23 */ /* 0x000fe20008000007 */
[----:B------:R-:W-:Y:S01]  /*70a0*/  FMUL R11, R16, R11 ;  /* 0x0000000b100b7220 */ /* 0x000fe20000400000 */
[----:B------:R-:W-:Y:S01]  /*70b0*/  FFMA R8, R3, UR45, R8 ;  /* 0x0000002d03087c23 */ /* 0x000fe20008000008 */
[----:B------:R-:W-:Y:S01]  /*70c0*/  FFMA R9, R0, UR45, R9 ;  /* 0x0000002d00097c23 */ /* 0x000fe20008000009 */
[----:B------:R-:W-:Y:S01]  /*70d0*/  FFMA R10, R13, UR45, R10 ;  /* 0x0000002d0d0a7c23 */ /* 0x000fe2000800000a */
[----:B------:R-:W-:Y:S01]  /*70e0*/  FFMA R11, R12, UR45, R11 ;  /* 0x0000002d0c0b7c23 */ /* 0x000fe2000800000b */
[----:B------:R-:W-:Y:S01]  /*70f0*/  F2FP.SATFINITE.E4M3.F32.PACK_AB_MERGE_C R99, R47, R46, RZ ;  /* 0x0000002e2f63723e */ /* 0x000fe200048070ff */
[----:B------:R-:W-:Y:S01]  /*7100*/  UIADD3 UR6, UPT, UPT, UR39, 0x1, URZ ;  /* 0x0000000127067890 */ /* 0x000fe2000fffe0ff */
[----:B------:R-:W-:Y:S01]  /*7110*/  F2FP.SATFINITE.E4M3.F32.PACK_AB_MERGE_C R100, R35, R34, RZ ;  /* 0x000000222364723e */ /* 0x000fe200048070ff */
[----:B------:R-:W-:Y:S01]  /*7120*/  BSSY.RECONVERGENT B0, `(.L_x_100) ;  /* 0x0000038000007945 */ /* 0x000fe20003800200 */
[----:B------:R-:W-:Y:S02]  /*7130*/  F2FP.SATFINITE.E4M3.F32.PACK_AB_MERGE_C R101, R39, R38, RZ ;  /* 0x000000262765723e */ /* 0x000fe400048070ff */
[----:B------:R-:W-:Y:S02]  /*7140*/  F2FP.SATFINITE.E4M3.F32.PACK_AB_MERGE_C R102, R27, R26, RZ ;  /* 0x0000001a1b66723e */ /* 0x000fe400048070ff */
[----:B------:R-:W-:Y:S02]  /*7150*/  F2FP.SATFINITE.E4M3.F32.PACK_AB_MERGE_C R103, R31, R30, RZ ;  /* 0x0000001e1f67723e */ /* 0x000fe400048070ff */
[----:B------:R-:W-:Y:S02]  /*7160*/  F2FP.SATFINITE.E4M3.F32.PACK_AB_MERGE_C R104, R7, R6, RZ ;  /* 0x000000060768723e */ /* 0x000fe400048070ff */
[----:B------:R-:W-:Y:S02]  /*7170*/  F2FP.SATFINITE.E4M3.F32.PACK_AB_MERGE_C R105, R11, R10, RZ ;  /* 0x0000000a0b69723e */ /* 0x000fe400048070ff */
[----:B------:R-:W-:Y:S02]  /*7180*/  F2FP.SATFINITE.E4M3.F32.PACK_AB_MERGE_C R98, R41, R40, R98 ;  /* 0x000000282962723e */ /* 0x000fe40004807062 */
[----:B------:R-:W-:Y:S02]  /*7190*/  F2FP.SATFINITE.E4M3.F32.PACK_AB_MERGE_C R99, R45, R44, R99 ;  /* 0x0000002c2d63723e */ /* 0x000fe40004807063 */
[----:B------:R-:W-:Y:S02]  /*71a0*/  F2FP.SATFINITE.E4M3.F32.PACK_AB_MERGE_C R100, R33, R32, R100 ;  /* 0x000000202164723e */ /* 0x000fe40004807064 */
[----:B------:R-:W-:Y:S01]  /*71b0*/  F2FP.SATFINITE.E4M3.F32.PACK_AB_MERGE_C R101, R37, R36, R101 ;  /* 0x000000242565723e */ /* 0x000fe20004807065 */
[----:B------:R1:W-:Y:S01]  /*71c0*/  STS.64 [R86+UR46+0x1980], R98 ;  /* 0x0019806256007988 */ /* 0x0003e20008000a2e */
[----:B------:R-:W-:Y:S02]  /*71d0*/  F2FP.SATFINITE.E4M3.F32.PACK_AB_MERGE_C R102, R25, R24, R102 ;  /* 0x000000181966723e */ /* 0x000fe40004807066 */
[----:B------:R-:W-:Y:S02]  /*71e0*/  F2FP.SATFINITE.E4M3.F32.PACK_AB_MERGE_C R103, R29, R28, R103 ;  /* 0x0000001c1d67723e */ /* 0x000fe40004807067 */
[----:B------:R-:W-:Y:S01]  /*71f0*/  F2FP.SATFINITE.E4M3.F32.PACK_AB_MERGE_C R104, R5, R4, R104 ;  /* 0x000000040568723e */ /* 0x000fe20004807068 */
[----:B------:R1:W-:Y:S01]  /*7200*/  STS.64 [R86+UR46+0x1d80], R100 ;  /* 0x001d806456007988 */ /* 0x0003e20008000a2e */
[----:B------:R-:W-:Y:S05]  /*7210*/  F2FP.SATFINITE.E4M3.F32.PACK_AB_MERGE_C R105, R9, R8, R105 ;  /* 0x000000080969723e */ /* 0x000fea0004807069 */
[----:B------:R1:W-:Y:S06]  /*7220*/  STS.64 [R86+UR46+0x2180], R102 ;  /* 0x0021806656007988 */ /* 0x0003ec0008000a2e */
[----:B------:R1:W-:Y:S01]  /*7230*/  STS.64 [R86+UR46+0x2580], R104 ;  /* 0x0025806856007988 */ /* 0x0003e20008000a2e */
[----:B------:R-:W-:Y:S01]  /*7240*/  @!PT LDS RZ, [RZ] ;  /* 0x00000000fffff984 */ /* 0x000fe20000000800 */
[----:B------:R-:W-:Y:S01]  /*7250*/  @!PT LDS RZ, [RZ] ;  /* 0x00000000fffff984 */ /* 0x000fe20000000800 */
[----:B------:R-:W-:Y:S01]  /*7260*/  @!PT LDS RZ, [RZ] ;  /* 0x00000000fffff984 */ /* 0x000fe20000000800 */
[----:B------:R-:W-:Y:S01]  /*7270*/  @!PT LDS RZ, [RZ] ;  /* 0x00000000fffff984 */ /* 0x000fe20000000800 */
[----:B------:R3:W-:Y:S06]  /*7280*/  MEMBAR.ALL.CTA ;  /* 0x0000000000007992 */ /* 0x0007ec0000008000 */
[----:B---3--:R-:W3:Y:S02]  /*7290*/  FENCE.VIEW.ASYNC.S ;  /* 0x00000000000073c6 */ /* 0x008ee40000000000 */
[----:B---3--:R-:W-:Y:S06]  /*72a0*/  BAR.SYNC.DEFER_BLOCKING 0x1, 0x80 ;  /* 0x0042000000007b1d */ /* 0x008fec0000010000 */
[----:B------:R-:W-:Y:S05]  /*72b0*/  @P0 BRA `(.L_x_101) ;  /* 0x0000000000780947 */ /* 0x000fea0003800000 */
[----:B------:R-:W3:Y:S01]  /*72c0*/  LDCU.64 UR12, c[0x0][0x348] ;  /* 0x00006900ff0c77ac */ /* 0x000ee20008000a00 */
[----:B------:R-:W-:Y:S02]  /*72d0*/  UIMAD UR9, UR49, 0x50, URZ ;  /* 0x00000050310978a4 */ /* 0x000fe4000f8e02ff */
[----:B------:R-:W-:Y:S02]  /*72e0*/  USHF.L.U32 UR10, UR48, 0x6, URZ ;  /* 0x00000006300a7899 */ /* 0x000fe400080006ff */
[----:B------:R-:W-:Y:S01]  /*72f0*/  UIADD3 UR8, UPT, UPT, UR46, 0x1580, URZ ;  /* 0x000015802e087890 */ /* 0x000fe2000fffe0ff */
[----:B------:R-:W-:Y:S01]  /*7300*/  UMOV UR11, UR36 ;  /* 0x00000024000b7c82 */ /* 0x000fe20008000000 */
[----:B------:R-:W-:Y:S02]  /*7310*/  UIADD3 UR24, UPT, UPT, UR46, 0x1980, URZ ;  /* 0x000019802e187890 */ /* 0x000fe4000fffe0ff */
[----:B------:R-:W-:Y:S01]  /*7320*/  UIADD3 UR25, UPT, UPT, UR9, 0x10, URZ ;  /* 0x0000001009197890 */ /* 0x000fe2000fffe0ff */
[----:B------:R-:W-:Y:S01]  /*7330*/  UMOV UR27, UR36 ;  /* 0x00000024001b7c82 */ /* 0x000fe20008000000 */
[----:B------:R-:W-:Y:S01]  /*7340*/  UMOV UR26, UR10 ;  /* 0x0000000a001a7c82 */ /* 0x000fe20008000000 */
[----:B------:R-:W-:Y:S02]  /*7350*/  UIADD3 UR16, UPT, UPT, UR46, 0x1d80, URZ ;  /* 0x00001d802e107890 */ /* 0x000fe4000fffe0ff */
[----:B---3--:R-:W-:Y:S02]  /*7360*/  UIADD3 UR4, UP0, UPT, UR12, 0x680, URZ ;  /* 0x000006800c047890 */ /* 0x008fe4000ff1e0ff */
[----:B------:R-:W-:Y:S02]  /*7370*/  UIADD3 UR17, UPT, UPT, UR9, 0x20, URZ ;  /* 0x0000002009117890 */ /* 0x000fe4000fffe0ff */
[----:B------:R-:W-:Y:S01]  /*7380*/  UIADD3.X UR5, UPT, UPT, URZ, UR13, URZ, UP0, !UPT ;  /* 0x0000000dff057290 */ /* 0x000fe200087fe4ff */
[----:B------:R-:W-:Y:S01]  /*7390*/  UMOV UR19, UR36 ;  /* 0x0000002400137c82 */ /* 0x000fe20008000000 */
[----:B------:R-:W-:Y:S01]  /*73a0*/  UMOV UR18, UR10 ;  /* 0x0000000a00127c82 */ /* 0x000fe20008000000 */
[----:B------:R-:W-:Y:S02]  /*73b0*/  UIADD3 UR20, UPT, UPT, UR46, 0x2180, URZ ;  /* 0x000021802e147890 */ /* 0x000fe4000fffe0ff */
[----:B------:R-:W-:Y:S01]  /*73c0*/  UIADD3 UR21, UPT, UPT, UR9, 0x30, URZ ;  /* 0x0000003009157890 */ /* 0x000fe2000fffe0ff */
[----:B------:R-:W-:Y:S03]  /*73d0*/  UMOV UR23, UR36 ;  /* 0x0000002400177c82 */ /* 0x000fe60008000000 */
[----:B------:R3:W-:Y:S01]  /*73e0*/  UTMASTG.3D [UR8], [UR4] ;  /* 0x00000008040073b5 */ /* 0x0007e20008010000 */
[----:B------:R-:W-:Y:S01]  /*73f0*/  UMOV UR22, UR10 ;  /* 0x0000000a00167c82 */ /* 0x000fe20008000000 */
[----:B------:R-:W-:Y:S02]  /*7400*/  UIADD3 UR12, UPT, UPT, UR46, 0x2580, URZ ;  /* 0x000025802e0c7890 */ /* 0x000fe4000fffe0ff */
[----:B------:R-:W-:Y:S01]  /*7410*/  UIADD3 UR13, UPT, UPT, UR9, 0x40, URZ ;  /* 0x00000040090d7890 */ /* 0x000fe2000fffe0ff */
[----:B------:R-:W-:Y:S01]  /*7420*/  UMOV UR15, UR36 ;  /* 0x00000024000f7c82 */ /* 0x000fe20008000000 */
[----:B------:R-:W-:Y:S01]  /*7430*/  UMOV UR14, UR10 ;  /* 0x0000000a000e7c82 */ /* 0x000fe20008000000 */
[----:B------:R3:W-:Y:S01]  /*7440*/  UTMASTG.3D [UR24], [UR4] ;  /* 0x00000018040073b5 */ /* 0x0007e20008010000 */
[----:B------:R3:W-:Y:S01]  /*7450*/  UTMASTG.3D [UR16], [UR4] ;  /* 0x00000010040073b5 */ /* 0x0007e20008010000 */
[----:B------:R3:W-:Y:S04]  /*7460*/  UTMASTG.3D [UR20], [UR4] ;  /* 0x00000014040073b5 */ /* 0x0007e80008010000 */
[----:B------:R3:W-:Y:S01]  /*7470*/  UTMASTG.3D [UR12], [UR4] ;  /* 0x0000000c040073b5 */ /* 0x0007e20008010000 */
[----:B------:R0:W-:Y:S01]  /*7480*/  UTMACMDFLUSH ;  /* 0x00000000000079b7 */ /* 0x0001e20000000000 */
[----:B---3--:R-:W-:Y:S04]  /*7490*/  DEPBAR.LE SB0, 0x0 ;  /* 0x000080000000791a */ /* 0x008fe80000000000 */
.L_x_101:
[----:B------:R-:W-:Y:S05]  /*74a0*/  BSYNC.RECONVERGENT B0 ;  /* 0x0000000000007941 */ /* 0x000fea0003800200 */
.L_x_100:
[----:B------:R-:W-:Y:S01]  /*74b0*/  R2UR UR4, R90 ;  /* 0x000000005a0472ca */ /* 0x000fe200000e0000 */
[----:B------:R-:W-:Y:S01]  /*74c0*/  UISETP.NE.AND UP1, UPT, UR50, URZ, UPT ;  /* 0x000000ff3200728c */ /* 0x000fe2000bf25270 */
[----:B------:R-:W-:Y:S01]  /*74d0*/  R2UR UR5, R89 ;  /* 0x00000000590572ca */ /* 0x000fe200000e0000 */
[----:B------:R-:W-:Y:S01]  /*74e0*/  UISETP.NE.AND UP0, UPT, UR6, 0x4, UPT ;  /* 0x000000040600788c */ /* 0x000fe2000bf05270 */
[----:B------:R-:W-:Y:S01]  /*74f0*/  BAR.SYNC.DEFER_BLOCKING 0x1, 0x80 ;  /* 0x0042000000007b1d */ /* 0x000fe20000010000 */
[C---:B------:R-:W-:Y:S02]  /*7500*/  ISETP.NE.AND P0, PT, R91.reuse, 0x2, PT ;  /* 0x000000025b00780c */ /* 0x040fe40003f05270 */
[----:B------:R-:W-:Y:S02]  /*7510*/  USEL UR39, UR6, URZ, UP0 ;  /* 0x000000ff06277287 */ /* 0x000fe40008000000 */
[----:B------:R-:W-:Y:S02]  /*7520*/  SEL R0, RZ, 0x1, P0 ;  /* 0x00000001ff007807 */ /* 0x000fe40000000000 */
[----:B------:R-:W-:Y:S02]  /*7530*/  SEL R91, R91, RZ, P0 ;  /* 0x000000ff5b5b7207 */ /* 0x000fe40000000000 */
[----:B------:R-:W-:Y:S01]  /*7540*/  UIADD3 UR48, UPT, UPT, UR38, UR4, URZ ;  /* 0x0000000426307290 */ /* 0x000fe2000fffe0ff */
[----:B------:R-:W-:Y:S01]  /*7550*/  LOP3.LUT R93, R93, R0, RZ, 0x3c, !PT ;  /* 0x000000005d5d7212 */ /* 0x000fe200078e3cff */
[----:B------:R-:W-:Y:S02]  /*7560*/  USEL UR4, URZ, 0x1, UP0 ;  /* 0x00000001ff047887 */ /* 0x000fe40008000000 */
[----:B------:R-:W-:Y:S04]  /*7570*/  UIADD3 UR49, UPT, UPT, UR37, UR5, URZ ;  /* 0x0000000525317290 */ /* 0x000fe8000fffe0ff */
[----:B------:R-:W-:Y:S01]  /*7580*/  LOP3.LUT R94, R94, UR4, RZ, 0x3c, !PT ;  /* 0x000000045e5e7c12 */ /* 0x000fe2000f8e3cff */
[----:B------:R-:W-:Y:S01]  /*7590*/  UMOV UR36, UR60 ;  /* 0x0000003c00247c82 */ /* 0x000fe20008000000 */
[----:B------:R-:W-:Y:S06]  /*75a0*/  BRA.U UP1, `(.L_x_102) ;  /* 0xffffffdd01387547 */ /* 0x000fec000b83ffff */
[----:B------:R-:W-:Y:S05]  /*75b0*/  EXIT ;  /* 0x000000000000794d */ /* 0x000fea0003800000 */
.L_x_24:
[----:B---3--:R3:W4:Y:S02]  /*75c0*/  SYNCS.PHASECHK.TRANS64.TRYWAIT P0, [R3+URZ+0xf0], R2 ;  /* 0x0000f002030075a7 */ /* 0x00872400080011ff */
[----:B----4-:R-:W-:Y:S05]  /*75d0*/  @!P0 NANOSLEEP.SYNCS 0x989680 ;  /* 0x009896800000895d */ /* 0x010fea0003900000 */
[----:B------:R-:W4:Y:S02]  /*75e0*/  @!P0 SYNCS.PHASECHK.TRANS64 P0, [R3+URZ+0xf0], R2 ;  /* 0x0000f002030085a7 */ /* 0x000f2400080010ff */
[----:B----4-:R-:W-:Y:S05]  /*75f0*/  @!P0 BRA `(.L_x_24) ;  /* 0xfffffffc00f08947 */ /* 0x010fea000383ffff */
[----:B------:R-:W-:Y:S05]  /*7600*/  BRA `(.L_x_103) ;  /* 0xffffffa000987947 */ /* 0x000fea000383ffff */
.L_x_27:
[----:B--2---:R-:W-:Y:S07]  /*7610*/  MOV R0, UR33 ;  /* 0x0000002100007c02 */ /* 0x004fee0008000f00 */
.L_x_104:
[----:B--2---:R2:W3:Y:S02]  /*7620*/  SYNCS.PHASECHK.TRANS64.TRYWAIT P0, [R0+URZ+0x30], R3 ;  /* 0x00003003000075a7 */ /* 0x0044e400080011ff */
[----:B---3--:R-:W-:Y:S05]  /*7630*/  @!P0 NANOSLEEP.SYNCS 0x989680 ;  /* 0x009896800000895d */ /* 0x008fea0003900000 */
[----:B------:R-:W3:Y:S02]  /*7640*/  @!P0 SYNCS.PHASECHK.TRANS64 P0, [R0+URZ+0x30], R3 ;  /* 0x00003003000085a7 */ /* 0x000ee400080010ff */
[----:B---3--:R-:W-:Y:S05]  /*7650*/  @!P0 BRA `(.L_x_104) ;  /* 0xfffffffc00f08947 */ /* 0x008fea000383ffff */
[----:B------:R-:W-:Y:S05]  /*7660*/  BRA `(.L_x_26) ;  /* 0xffffffa000e07947 */ /* 0x000fea000383ffff */
.L_x_34:
[----:B-1----:R-:W-:Y:S07]  /*7670*/  MOV R0, UR33 ;  /* 0x0000002100007c02 */ /* 0x002fee0008000f00 */
.L_x_105:
[----:B-1----:R1:W2:Y:S02]  /*7680*/  SYNCS.PHASECHK.TRANS64.TRYWAIT P0, [R0+URZ+0x30], R3 ;  /* 0x00003003000075a7 */ /* 0x0022a400080011ff */
[----:B--2---:R-:W-:Y:S05]  /*7690*/  @!P0 NANOSLEEP.SYNCS 0x989680 ;  /* 0x009896800000895d */ /* 0x004fea0003900000 */
[----:B------:R-:W2:Y:S02]  /*76a0*/  @!P0 SYNCS.PHASECHK.TRANS64 P0, [R0+URZ+0x30], R3 ;  /* 0x00003003000085a7 */ /* 0x000ea400080010ff */
[----:B--2---:R-:W-:Y:S05]  /*76b0*/  @!P0 BRA `(.L_x_105) ;  /* 0xfffffffc00f08947 */ /* 0x004fea000383ffff */
[----:B------:R-:W-:Y:S05]  /*76c0*/  BRA `(.L_x_33) ;  /* 0xffffffa400d07947 */ /* 0x000fea000383ffff */
.L_x_39:
[----:B-1----:R1:W2:Y:S02]  /*76d0*/  SYNCS.PHASECHK.TRANS64.TRYWAIT P0, [R3+URZ+0x80], R0 ;  /* 0x00008000030075a7 */ /* 0x0022a400080011ff */
[----:B--2---:R-:W-:Y:S05]  /*76e0*/  @!P0 NANOSLEEP.SYNCS 0x989680 ;  /* 0x009896800000895d */ /* 0x004fea0003900000 */
[----:B------:R-:W2:Y:S02]  /*76f0*/  @!P0 SYNCS.PHASECHK.TRANS64 P0, [R3+URZ+0x80], R0 ;  /* 0x00008000030085a7 */ /* 0x000ea400080010ff */
[----:B--2---:R-:W-:Y:S05]  /*7700*/  @!P0 BRA `(.L_x_39) ;  /* 0xfffffffc00f08947 */ /* 0x004fea000383ffff */
[----:B------:R-:W-:Y:S05]  /*7710*/  BRA `(.L_x_106) ;  /* 0xffffffa800a07947 */ /* 0x000fea000383ffff */
.L_x_43:
[----:B-1----:R-:W-:-:S07]  /*7720*/  MOV R0, UR4 ;  /* 0x0000000400007c02 */ /* 0x002fce0008000f00 */
.L_x_107:
[----:B-1----:R1:W2:Y:S02]  /*7730*/  SYNCS.PHASECHK.TRANS64.TRYWAIT P0, [R0+URZ], R3 ;  /* 0x00000003000075a7 */ /* 0x0022a400080011ff */
[----:B--2---:R-:W-:Y:S05]  /*7740*/  @!P0 NANOSLEEP.SYNCS 0x989680 ;  /* 0x009896800000895d */ /* 0x004fea0003900000 */
[----:B------:R-:W2:Y:S02]  /*7750*/  @!P0 SYNCS.PHASECHK.TRANS64 P0, [R0+URZ], R3 ;  /* 0x00000003000085a7 */ /* 0x000ea400080010ff */
[----:B--2---:R-:W-:Y:S05]  /*7760*/  @!P0 BRA `(.L_x_107) ;  /* 0xfffffffc00f08947 */ /* 0x004fea000383ffff */
[----:B------:R-:W-:Y:S05]  /*7770*/  BRA `(.L_x_108) ;  /* 0xffffffb0004c7947 */ /* 0x000fea000383ffff */
.L_x_44:
[----:B------:R-:W-:-:S07]  /*7780*/  MOV R0, UR5 ;  /* 0x0000000500007c02 */ /* 0x000fce0008000f00 */
.L_x_109:
[----:B-1----:R1:W2:Y:S02]  /*7790*/  SYNCS.PHASECHK.TRANS64.TRYWAIT P0, [R0+URZ], R3 ;  /* 0x00000003000075a7 */ /* 0x0022a400080011ff */
[----:B--2---:R-:W-:Y:S05]  /*77a0*/  @!P0 NANOSLEEP.SYNCS 0x989680 ;  /* 0x009896800000895d */ /* 0x004fea0003900000 */
[----:B------:R-:W2:Y:S02]  /*77b0*/  @!P0 SYNCS.PHASECHK.TRANS64 P0, [R0+URZ], R3 ;  /* 0x00000003000085a7 */ /* 0x000ea400080010ff */
[----:B--2---:R-:W-:Y:S05]  /*77c0*/  @!P0 BRA `(.L_x_109) ;  /* 0xfffffffc00f08947 */ /* 0x004fea000383ffff */
[----:B------:R-:W-:Y:S05]  /*77d0*/  BRA `(.L_x_110) ;  /* 0xffffffb000587947 */ /* 0x000fea000383ffff */
.L_x_45:
[----:B------:R-:W-:-:S07]  /*77e0*/  MOV R0, UR5 ;  /* 0x0000000500007c02 */ /* 0x000fce0008000f00 */
.L_x_111:
[----:B-1----:R1:W2:Y:S02]  /*77f0*/  SYNCS.PHASECHK.TRANS64.TRYWAIT P0, [R0+URZ], R3 ;  /* 0x00000003000075a7 */ /* 0x0022a400080011ff */
[----:B--2---:R-:W-:Y:S05]  /*7800*/  @!P0 NANOSLEEP.SYNCS 0x989680 ;  /* 0x009896800000895d */ /* 0x004fea0003900000 */
[----:B------:R-:W2:Y:S02]  /*7810*/  @!P0 SYNCS.PHASECHK.TRANS64 P0, [R0+URZ], R3 ;  /* 0x00000003000085a7 */ /* 0x000ea400080010ff */
[----:B--2---:R-:W-:Y:S05]  /*7820*/  @!P0 BRA `(.L_x_111) ;  /* 0xfffffffc00f08947 */ /* 0x004fea000383ffff */
[----:B------:R-:W-:Y:S05]  /*7830*/  BRA `(.L_x_112) ;  /* 0xffffffb000647947 */ /* 0x000fea000383ffff */
.L_x_46:
[----:B------:R-:W-:-:S07]  /*7840*/  MOV R0, UR5 ;  /* 0x0000000500007c02 */ /* 0x000fce0008000f00 */
.L_x_113:
[----:B-1----:R1:W2:Y:S02]  /*7850*/  SYNCS.PHASECHK.TRANS64.TRYWAIT P0, [R0+URZ], R3 ;  /* 0x00000003000075a7 */ /* 0x0022a400080011ff */
[----:B--2---:R-:W-:Y:S05]  /*7860*/  @!P0 NANOSLEEP.SYNCS 0x989680 ;  /* 0x009896800000895d */ /* 0x004fea0003900000 */
[----:B------:R-:W2:Y:S02]  /*7870*/  @!P0 SYNCS.PHASECHK.TRANS64 P0, [R0+URZ], R3 ;  /* 0x00000003000085a7 */ /* 0x000ea400080010ff */
[----:B--2---:R-:W-:Y:S05]  /*7880*/  @!P0 BRA `(.L_x_113) ;  /* 0xfffffffc00f08947 */ /* 0x004fea000383ffff */
[----:B------:R-:W-:Y:S05]  /*7890*/  BRA `(.L_x_114) ;  /* 0xffffffb000707947 */ /* 0x000fea000383ffff */
.L_x_47:
[----:B------:R-:W-:-:S07]  /*78a0*/  MOV R0, UR5 ;  /* 0x0000000500007c02 */ /* 0x000fce0008000f00 */
.L_x_115:
[----:B-1----:R1:W2:Y:S02]  /*78b0*/  SYNCS.PHASECHK.TRANS64.TRYWAIT P0, [R0+URZ], R3 ;  /* 0x00000003000075a7 */ /* 0x0022a400080011ff */
[----:B--2---:R-:W-:Y:S05]  /*78c0*/  @!P0 NANOSLEEP.SYNCS 0x989680 ;  /* 0x009896800000895d */ /* 0x004fea0003900000 */
[----:B------:R-:W2:Y:S02]  /*78d0*/  @!P0 SYNCS.PHASECHK.TRANS64 P0, [R0+URZ], R3 ;  /* 0x00000003000085a7 */ /* 0x000ea400080010ff */
[----:B--2---:R-:W-:Y:S05]  /*78e0*/  @!P0 BRA `(.L_x_115) ;  /* 0xfffffffc00f08947 */ /* 0x004fea000383ffff */
[----:B------:R-:W-:Y:S05]  /*78f0*/  BRA `(.L_x_116) ;  /* 0xffffffb0007c7947 */ /* 0x000fea000383ffff */
.L_x_50:
[----:B--2---:R2:W3:Y:S02]  /*7900*/  SYNCS.PHASECHK.TRANS64.TRYWAIT P0, [R2+URZ+0xe0], R5 ;  /* 0x0000e005020075a7 */ /* 0x0044e400080011ff */
[----:B---3--:R-:W-:Y:S05]  /*7910*/  @!P0 NANOSLEEP.SYNCS 0x989680 ;  /* 0x009896800000895d */ /* 0x008fea0003900000 */
[----:B------:R-:W3:Y:S02]  /*7920*/  @!P0 SYNCS.PHASECHK.TRANS64 P0, [R2+URZ+0xe0], R5 ;  /* 0x0000e005020085a7 */ /* 0x000ee400080010ff */
[----:B---3--:R-:W-:Y:S05]  /*7930*/  @!P0 BRA `(.L_x_50) ;  /* 0xfffffffc00f08947 */ /* 0x008fea000383ffff */
[----:B------:R-:W-:Y:S05]  /*7940*/  BRA `(.L_x_117) ;  /* 0xffffffb000d87947 */ /* 0x000fea000383ffff */
.L_x_51:
[----:B------:R-:W-:-:S07]  /*7950*/  MOV R2, UR4 ;  /* 0x0000000400027c02 */ /* 0x000fce0008000f00 */
.L_x_118:
[----:B--2---:R2:W3:Y:S02]  /*7960*/  SYNCS.PHASECHK.TRANS64.TRYWAIT P0, [R2+URZ+0x90], R5 ;  /* 0x00009005020075a7 */ /* 0x0044e400080011ff */
[----:B---3--:R-:W-:Y:S05]  /*7970*/  @!P0 NANOSLEEP.SYNCS 0x989680 ;  /* 0x009896800000895d */ /* 0x008fea0003900000 */
[----:B------:R-:W3:Y:S02]  /*7980*/  @!P0 SYNCS.PHASECHK.TRANS64 P0, [R2+URZ+0x90], R5 ;  /* 0x00009005020085a7 */ /* 0x000ee400080010ff */
[----:B---3--:R-:W-:Y:S05]  /*7990*/  @!P0 BRA `(.L_x_118) ;  /* 0xfffffffc00f08947 */ /* 0x008fea000383ffff */
[----:B------:R-:W-:Y:S05]  /*79a0*/  BRA `(.L_x_119) ;  /* 0xffffffb000e87947 */ /* 0x000fea000383ffff */
.L_x_52:
[----:B--2---:R2:W3:Y:S02]  /*79b0*/  SYNCS.PHASECHK.TRANS64.TRYWAIT P1, [R2+URZ+0x80], R5 ;  /* 0x00008005020075a7 */ /* 0x0044e400080211ff */
[----:B---3--:R-:W-:Y:S05]  /*79c0*/  @!P1 NANOSLEEP.SYNCS 0x989680 ;  /* 0x009896800000995d */ /* 0x008fea0003900000 */
[----:B------:R-:W3:Y:S02]  /*79d0*/  @!P1 SYNCS.PHASECHK.TRANS64 P1, [R2+URZ+0x80], R5 ;  /* 0x00008005020095a7 */ /* 0x000ee400080210ff */
[----:B---3--:R-:W-:Y:S05]  /*79e0*/  @!P1 BRA `(.L_x_52) ;  /* 0xfffffffc00f09947 */ /* 0x008fea000383ffff */
[----:B------:R-:W-:Y:S05]  /*79f0*/  BRA `(.L_x_120) ;  /* 0xffffffb400187947 */ /* 0x000fea000383ffff */
.L_x_55:
[----:B------:R-:W-:-:S07]  /*7a00*/  MOV R0, UR4 ;  /* 0x0000000400007c02 */ /* 0x000fce0008000f00 */
.L_x_121:
[----:B--2---:R2:W3:Y:S02]  /*7a10*/  SYNCS.PHASECHK.TRANS64.TRYWAIT P0, [R0+URZ+0x90], R3 ;  /* 0x00009003000075a7 */ /* 0x0044e400080011ff */
[----:B---3--:R-:W-:Y:S05]  /*7a20*/  @!P0 NANOSLEEP.SYNCS 0x989680 ;  /* 0x009896800000895d */ /* 0x008fea0003900000 */
[----:B------:R-:W3:Y:S02]  /*7a30*/  @!P0 SYNCS.PHASECHK.TRANS64 P0, [R0+URZ+0x90], R3 ;  /* 0x00009003000085a7 */ /* 0x000ee400080010ff */
[----:B---3--:R-:W-:Y:S05]  /*7a40*/  @!P0 BRA `(.L_x_121) ;  /* 0xfffffffc00f08947 */ /* 0x008fea000383ffff */
[----:B------:R-:W-:Y:S05]  /*7a50*/  BRA `(.L_x_54) ;  /* 0xffffffb4006c7947 */ /* 0x000fea000383ffff */
.L_x_62:
[----:B-1----:R1:W2:Y:S02]  /*7a60*/  SYNCS.PHASECHK.TRANS64.TRYWAIT P1, [R0+URZ+0x80], R5 ;  /* 0x00008005000075a7 */ /* 0x0022a400080211ff */
[----:B--2---:R-:W-:Y:S05]  /*7a70*/  @!P1 NANOSLEEP.SYNCS 0x989680 ;  /* 0x009896800000995d */ /* 0x004fea0003900000 */
[----:B------:R-:W2:Y:S02]  /*7a80*/  @!P1 SYNCS.PHASECHK.TRANS64 P1, [R0+URZ+0x80], R5 ;  /* 0x00008005000095a7 */ /* 0x000ea400080210ff */
[----:B--2---:R-:W-:Y:S05]  /*7a90*/  @!P1 BRA `(.L_x_62) ;  /* 0xfffffffc00f09947 */ /* 0x004fea000383ffff */
[----:B------:R-:W-:Y:S05]  /*7aa0*/  BRA `(.L_x_122) ;  /* 0xffffffbc00007947 */ /* 0x000fea000383ffff */
.L_x_63:
[----:B------:R-:W-:-:S07]  /*7ab0*/  MOV R3, UR47 ;  /* 0x0000002f00037c02 */ /* 0x000fce0008000f00 */
.L_x_123:
[----:B-1----:R1:W2:Y:S02]  /*7ac0*/  SYNCS.PHASECHK.TRANS64.TRYWAIT P0, [R3+URZ+0xc0], R0 ;  /* 0x0000c000030075a7 */ /* 0x0022a400080011ff */
[----:B--2---:R-:W-:Y:S05]  /*7ad0*/  @!P0 NANOSLEEP.SYNCS 0x989680 ;  /* 0x009896800000895d */ /* 0x004fea0003900000 */
[----:B------:R-:W2:Y:S02]  /*7ae0*/  @!P0 SYNCS.PHASECHK.TRANS64 P0, [R3+URZ+0xc0], R0 ;  /* 0x0000c000030085a7 */ /* 0x000ea400080010ff */
[----:B--2---:R-:W-:Y:S05]  /*7af0*/  @!P0 BRA `(.L_x_123) ;  /* 0xfffffffc00f08947 */ /* 0x004fea000383ffff */
[----:B------:R-:W-:Y:S05]  /*7b00*/  BRA `(.L_x_124) ;  /* 0xffffffbc004c7947 */ /* 0x000fea000383ffff */
.L_x_66:
[----:B------:R-:W-:Y:S07]  /*7b10*/  MOV R0, UR7 ;  /* 0x0000000700007c02 */ /* 0x000fee0008000f00 */
.L_x_125:
[----:B-1----:R1:W2:Y:S02]  /*7b20*/  SYNCS.PHASECHK.TRANS64.TRYWAIT P0, [R0+URZ], R3 ;  /* 0x00000003000075a7 */ /* 0x0022a400080011ff */
[----:B--2---:R-:W-:Y:S05]  /*7b30*/  @!P0 NANOSLEEP.SYNCS 0x989680 ;  /* 0x009896800000895d */ /* 0x004fea0003900000 */
[----:B------:R-:W2:Y:S02]  /*7b40*/  @!P0 SYNCS.PHASECHK.TRANS64 P0, [R0+URZ], R3 ;  /* 0x00000003000085a7 */ /* 0x000ea400080010ff */
[----:B--2---:R-:W-:Y:S05]  /*7b50*/  @!P0 BRA `(.L_x_125) ;  /* 0xfffffffc00f08947 */ /* 0x004fea000383ffff */
[----:B------:R-:W-:Y:S05]  /*7b60*/  BRA `(.L_x_65) ;  /* 0xffffffbc00687947 */ /* 0x000fea000383ffff */
.L_x_69:
[----:B------:R-:W-:-:S07]  /*7b70*/  MOV R0, UR4 ;  /* 0x0000000400007c02 */ /* 0x000fce0008000f00 */
.L_x_126:
[----:B--2---:R2:W4:Y:S02]  /*7b80*/  SYNCS.PHASECHK.TRANS64.TRYWAIT P0, [R0+URZ], R3 ;  /* 0x00000003000075a7 */ /* 0x00452400080011ff */
[----:B----4-:R-:W-:Y:S05]  /*7b90*/  @!P0 NANOSLEEP.SYNCS 0x989680 ;  /* 0x009896800000895d */ /* 0x010fea0003900000 */
[----:B------:R-:W4:Y:S02]  /*7ba0*/  @!P0 SYNCS.PHASECHK.TRANS64 P0, [R0+URZ], R3 ;  /* 0x00000003000085a7 */ /* 0x000f2400080010ff */
[----:B----4-:R-:W-:Y:S05]  /*7bb0*/  @!P0 BRA `(.L_x_126) ;  /* 0xfffffffc00f08947 */ /* 0x010fea000383ffff */
[----:B------:R-:W-:Y:S05]  /*7bc0*/  BRA `(.L_x_127) ;  /* 0xffffffc000947947 */ /* 0x000fea000383ffff */
.L_x_70:
[----:B------:R-:W-:-:S07]  /*7bd0*/  MOV R0, UR5 ;  /* 0x0000000500007c02 */ /* 0x000fce0008000f00 */
.L_x_128:
[----:B-1----:R1:W2:Y:S02]  /*7be0*/  SYNCS.PHASECHK.TRANS64.TRYWAIT P0, [R0+URZ], R3 ;  /* 0x00000003000075a7 */ /* 0x0022a400080011ff */
[----:B--2---:R-:W-:Y:S05]  /*7bf0*/  @!P0 NANOSLEEP.SYNCS 0x989680 ;  /* 0x009896800000895d */ /* 0x004fea0003900000 */
[----:B------:R-:W2:Y:S02]  /*7c00*/  @!P0 SYNCS.PHASECHK.TRANS64 P0, [R0+URZ], R3 ;  /* 0x00000003000085a7 */ /* 0x000ea400080010ff */
[----:B--2---:R-:W-:Y:S05]  /*7c10*/  @!P0 BRA `(.L_x_128) ;  /* 0xfffffffc00f08947 */ /* 0x004fea000383ffff */
[----:B------:R-:W-:Y:S05]  /*7c20*/  BRA `(.L_x_129) ;  /* 0xffffffc000a07947 */ /* 0x000fea000383ffff */
.L_x_71:
[----:B------:R-:W-:-:S07]  /*7c30*/  MOV R0, UR5 ;  /* 0x0000000500007c02 */ /* 0x000fce0008000f00 */
.L_x_130:
[----:B-1----:R1:W2:Y:S02]  /*7c40*/  SYNCS.PHASECHK.TRANS64.TRYWAIT P0, [R0+URZ], R3 ;  /* 0x00000003000075a7 */ /* 0x0022a400080011ff */
[----:B--2---:R-:W-:Y:S05]  /*7c50*/  @!P0 NANOSLEEP.SYNCS 0x989680 ;  /* 0x009896800000895d */ /* 0x004fea0003900000 */
[----:B------:R-:W2:Y:S02]  /*7c60*/  @!P0 SYNCS.PHASECHK.TRANS64 P0, [R0+URZ], R3 ;  /* 0x00000003000085a7 */ /* 0x000ea400080010ff */
[----:B--2---:R-:W-:Y:S05]  /*7c70*/  @!P0 BRA `(.L_x_130) ;  /* 0xfffffffc00f08947 */ /* 0x004fea000383ffff */
[----:B------:R-:W-:Y:S05]  /*7c80*/  BRA `(.L_x_131) ;  /* 0xffffffc000ac7947 */ /* 0x000fea000383ffff */
.L_x_72:
[----:B------:R-:W-:-:S07]  /*7c90*/  MOV R0, UR4 ;  /* 0x0000000400007c02 */ /* 0x000fce0008000f00 */
.L_x_132:
[----:B-1----:R1:W2:Y:S02]  /*7ca0*/  SYNCS.PHASECHK.TRANS64.TRYWAIT P0, [R0+URZ], R3 ;  /* 0x00000003000075a7 */ /* 0x0022a400080011ff */
[----:B--2---:R-:W-:Y:S05]  /*7cb0*/  @!P0 NANOSLEEP.SYNCS 0x989680 ;  /* 0x009896800000895d */ /* 0x004fea0003900000 */
[----:B------:R-:W2:Y:S02]  /*7cc0*/  @!P0 SYNCS.PHASECHK.TRANS64 P0, [R0+URZ], R3 ;  /* 0x00000003000085a7 */ /* 0x000ea400080010ff */
[----:B--2---:R-:W-:Y:S05]  /*7cd0*/  @!P0 BRA `(.L_x_132) ;  /* 0xfffffffc00f08947 */ /* 0x004fea000383ffff */
[----:B------:R-:W-:Y:S05]  /*7ce0*/  BRA `(.L_x_133) ;  /* 0xffffffc000b87947 */ /* 0x000fea000383ffff */
.L_x_77:
[----:B--2---:R2:W3:Y:S02]  /*7cf0*/  SYNCS.PHASECHK.TRANS64.TRYWAIT P0, [R3+URZ+0x80], R0 ;  /* 0x00008000030075a7 */ /* 0x0044e400080011ff */
[----:B---3--:R-:W-:Y:S05]  /*7d00*/  @!P0 NANOSLEEP.SYNCS 0x989680 ;  /* 0x009896800000895d */ /* 0x008fea0003900000 */
[----:B------:R-:W3:Y:S02]  /*7d10*/  @!P0 SYNCS.PHASECHK.TRANS64 P0, [R3+URZ+0x80], R0 ;  /* 0x00008000030085a7 */ /* 0x000ee400080010ff */
[----:B---3--:R-:W-:Y:S05]  /*7d20*/  @!P0 BRA `(.L_x_77) ;  /* 0xfffffffc00f08947 */ /* 0x008fea000383ffff */
[----:B------:R-:W-:Y:S05]  /*7d30*/  BRA `(.L_x_134) ;  /* 0xffffffc400e07947 */ /* 0x000fea000383ffff */
.L_x_80:
[----:B------:R-:W-:Y:S07]  /*7d40*/  MOV R0, UR21 ;  /* 0x0000001500007c02 */ /* 0x000fee0008000f00 */
.L_x_135:
[----:B--2---:R2:W3:Y:S02]  /*7d50*/  SYNCS.PHASECHK.TRANS64.TRYWAIT P1, [R0+URZ+0x78], R3 ;  /* 0x00007803000075a7 */ /* 0x0044e400080211ff */
[----:B---3--:R-:W-:Y:S05]  /*7d60*/  @!P1 NANOSLEEP.SYNCS 0x989680 ;  /* 0x009896800000995d */ /* 0x008fea0003900000 */
[----:B------:R-:W3:Y:S02]  /*7d70*/  @!P1 SYNCS.PHASECHK.TRANS64 P1, [R0+URZ+0x78], R3 ;  /* 0x00007803000095a7 */ /* 0x000ee400080210ff */
[----:B---3--:R-:W-:Y:S05]  /*7d80*/  @!P1 BRA `(.L_x_135) ;  /* 0xfffffffc00f09947 */ /* 0x008fea000383ffff */
[----:B------:R-:W-:Y:S05]  /*7d90*/  BRA `(.L_x_79) ;  /* 0xffffffcc00547947 */ /* 0x000fea000383ffff */
.L_x_83:
[----:B--2---:R-:W-:Y:S07]  /*7da0*/  MOV R3, UR21 ;  /* 0x0000001500037c02 */ /* 0x004fee0008000f00 */
.L_x_136:
[----:B--2---:R2:W3:Y:S02]  /*7db0*/  SYNCS.PHASECHK.TRANS64.TRYWAIT P0, [R3+URZ+0x68], R2 ;  /* 0x00006802030075a7 */ /* 0x0044e400080011ff */
[----:B---3--:R-:W-:Y:S05]  /*7dc0*/  @!P0 NANOSLEEP.SYNCS 0x989680 ;  /* 0x009896800000895d */ /* 0x008fea0003900000 */
[----:B------:R-:W3:Y:S02]  /*7dd0*/  @!P0 SYNCS.PHASECHK.TRANS64 P0, [R3+URZ+0x68], R2 ;  /* 0x00006802030085a7 */ /* 0x000ee400080010ff */
[----:B---3--:R-:W-:Y:S05]  /*7de0*/  @!P0 BRA `(.L_x_136) ;  /* 0xfffffffc00f08947 */ /* 0x008fea000383ffff */
[----:B------:R-:W-:Y:S05]  /*7df0*/  BRA `(.L_x_137) ;  /* 0xffffffcc00a87947 */ /* 0x000fea000383ffff */
.L_x_86:
[----:B-1----:R1:W2:Y:S02]  /*7e00*/  SYNCS.PHASECHK.TRANS64.TRYWAIT P0, [R8+URZ+0x80], R3 ;  /* 0x00008003080075a7 */ /* 0x0022a400080011ff */
[----:B--2---:R-:W-:Y:S05]  /*7e10*/  @!P0 NANOSLEEP.SYNCS 0x989680 ;  /* 0x009896800000895d */ /* 0x004fea0003900000 */
[----:B------:R-:W2:Y:S02]  /*7e20*/  @!P0 SYNCS.PHASECHK.TRANS64 P0, [R8+URZ+0x80], R3 ;  /* 0x00008003080085a7 */ /* 0x000ea400080010ff */
[----:B--2---:R-:W-:Y:S05]  /*7e30*/  @!P0 BRA `(.L_x_86) ;  /* 0xfffffffc00f08947 */ /* 0x004fea000383ffff */
[----:B------:R-:W-:Y:S05]  /*7e40*/  BRA `(.L_x_138) ;  /* 0xffffffd400247947 */ /* 0x000fea000383ffff */
.L_x_92:
[----:B------:R-:W-:Y:S07]  /*7e50*/  MOV R0, UR46 ;  /* 0x0000002e00007c02 */ /* 0x000fee0008000f00 */
.L_x_139:
[----:B-1----:R1:W2:Y:S02]  /*7e60*/  SYNCS.PHASECHK.TRANS64.TRYWAIT P2, [R0+URZ+0x60], R5 ;  /* 0x00006005000075a7 */ /* 0x0022a400080411ff */
[----:B--2---:R-:W-:Y:S05]  /*7e70*/  @!P2 NANOSLEEP.SYNCS 0x989680 ;  /* 0x009896800000a95d */ /* 0x004fea0003900000 */
[----:B------:R-:W2:Y:S02]  /*7e80*/  @!P2 SYNCS.PHASECHK.TRANS64 P2, [R0+URZ+0x60], R5 ;  /* 0x000060050000a5a7 */ /* 0x000ea400080410ff */
[----:B--2---:R-:W-:Y:S05]  /*7e90*/  @!P2 BRA `(.L_x_139) ;  /* 0xfffffffc00f0a947 */ /* 0x004fea000383ffff */
[----:B------:R-:W-:Y:S05]  /*7ea0*/  BRA `(.L_x_91) ;  /* 0xffffffdc00ac7947 */ /* 0x000fea000383ffff */
.L_x_94:
[----:B-1----:R-:W-:Y:S07]  /*7eb0*/  MOV R0, UR47 ;  /* 0x0000002f00007c02 */ /* 0x002fee0008000f00 */
.L_x_140:
[----:B-1----:R1:W4:Y:S02]  /*7ec0*/  SYNCS.PHASECHK.TRANS64.TRYWAIT P0, [R0+URZ+0xa0], R3 ;  /* 0x0000a003000075a7 */ /* 0x00232400080011ff */
[----:B----4-:R-:W-:Y:S05]  /*7ed0*/  @!P0 NANOSLEEP.SYNCS 0x989680 ;  /* 0x009896800000895d */ /* 0x010fea0003900000 */
[----:B------:R-:W4:Y:S02]  /*7ee0*/  @!P0 SYNCS.PHASECHK.TRANS64 P0, [R0+URZ+0xa0], R3 ;  /* 0x0000a003000085a7 */ /* 0x000f2400080010ff */
[----:B----4-:R-:W-:Y:S05]  /*7ef0*/  @!P0 BRA `(.L_x_140) ;  /* 0xfffffffc00f08947 */ /* 0x010fea000383ffff */
[----:B------:R-:W-:Y:S05]  /*7f00*/  BRA `(.L_x_93) ;  /* 0xffffffe0001c7947 */ /* 0x000fea000383ffff */
        .weak           $__internal_0_$__cuda_sm10x_tcgen05_guardrail_trap_col_being_dealloced_not_returned_by_alloc
        .type           $__internal_0_$__cuda_sm10x_tcgen05_guardrail_trap_col_being_dealloced_not_returned_by_alloc,@function
        .size           $__internal_0_$__cuda_sm10x_tcgen05_guardrail_trap_col_being_dealloced_not_returned_by_alloc,($__internal_1_$__cuda_sm10x_tcgen05_guardrail_trap_phase_invalid_during_alloc - $__internal_0_$__cuda_sm10x_tcgen05_guardrail_trap_col_being_dealloced_not_returned_by_alloc)
$__internal_0_$__cuda_sm10x_tcgen05_guardrail_trap_col_being_dealloced_not_returned_by_alloc:
[----:B------:R-:W-:Y:S05]  /*7f10*/  BPT.TRAP 0x1 ;  /* 0x000000040000795c */ /* 0x000fea0000300000 */
[----:B------:R-:W-:-:S04]  /*7f20*/  HFMA2 R3, -RZ, RZ, 0, 0 ;  /* 0x00000000ff037431 */ /* 0x000fc800000001ff */
[----:B------:R-:W-:Y:S05]  /*7f30*/  RET.REL.NODEC R2 `(_ZN7cutlass13device_kernelINS_4gemm6kernel13GemmUniversalIN4cute5tupleIJiiiiEEENS1_10collective13CollectiveMmaINS1_35MainloopSm100TmaUmmaWarpSpecializedILi6ELi2ELi4ENS5_IJNS4_1CILi2EEENSA_ILi1EEESC_EEEEENS5_IJNSA_ILi64EEENSA_ILi80EEENSA_ILi256EEEEEENS_12float_e4m3_tENS5_IJlSC_lEEESJ_SK_NS4_8TiledMMAINS4_8MMA_AtomIJNS4_10MMA_TraitsINS4_19SM100_MMA_F8F6F4_SSEJSJ_SJ_fSF_SG_NS4_17integral_constantINS4_4UMMA5MajorELSR_0EEESS_NSP_INSQ_7ScaleInELST_0EEESU_EEEEEENS4_6LayoutINS5_IJSC_SC_SC_EEENS5_IJNSA_ILi0EEESZ_SZ_EEEEENS5_IJNS4_10UnderscoreES12_S12_EEEEENS4_13SM90_TMA_LOADENS4_14ComposedLayoutINS4_7SwizzleILi3ELi4ELi3EEENS4_18smem_ptr_flag_bitsILi8EEENSX_INS5_IJNSA_ILi8EEENSA_ILi128EEEEEENS5_IJS1C_SC_EEEEEEEvNS4_8identityENS4_23SM90_TMA_LOAD_MULTICASTES1G_vS1H_EENS_8epilogue10collective18CollectiveEpilogueINS1K_23Sm100TmaWarpSpecializedILi1ELi1ELi40ELb0ELb0EEEJSI_NS5_IJNSX_ISF_SC_EENSX_ISG_SC_EEEEESJ_SK_SJ_SK_NS1K_6fusion15FusionCallbacksIS1O_NS1S_17LinearCombinationISJ_fSJ_fLNS_15FloatRoundStyleE2EEESI_S1R_JEEENS4_5SM1004TMEM4LOAD25SM100_TMEM_LOAD_16dp32b8xES15_NS16_INS17_ILi0ELi4ELi3EEES1A_NSX_INS5_IJS1B_NSA_ILi16EEEEEENS5_IJS23_SC_EEEEEEENS4_39AutoVectorizingCopyWithAssumedAlignmentILi128EEENS4_14SM90_TMA_STOREES27_S29_S29_EEEvvEEEEvNT_6ParamsE) ;  /* 0xffffff8002307950 */ /* 0x000fea0003c3ffff */
        .weak           $__internal_1_$__cuda_sm10x_tcgen05_guardrail_trap_phase_invalid_during_alloc
        .type           $__internal_1_$__cuda_sm10x_tcgen05_guardrail_trap_phase_invalid_during_alloc,@function
        .size           $__internal_1_$__cuda_sm10x_tcgen05_guardrail_trap_phase_invalid_during_alloc,($__internal_2_$__cuda_sm10x_tcgen05_guardrail_trap_unallocated_columns_being_dealloced - $__internal_1_$__cuda_sm10x_tcgen05_guardrail_trap_phase_invalid_during_alloc)
$__internal_1_$__cuda_sm10x_tcgen05_guardrail_trap_phase_invalid_during_alloc:
[----:B------:R-:W-:Y:S05]  /*7f40*/  BPT.TRAP 0x1 ;  /* 0x000000040000795c */ /* 0x000fea0000300000 */
[----:B------:R-:W-:-:S04]  /*7f50*/  MOV R5, 0x0 ;  /* 0x0000000000057802 */ /* 0x000fc80000000f00 */
[----:B------:R-:W-:Y:S05]  /*7f60*/  RET.REL.NODEC R4 `(_ZN7cutlass13device_kernelINS_4gemm6kernel13GemmUniversalIN4cute5tupleIJiiiiEEENS1_10collective13CollectiveMmaINS1_35MainloopSm100TmaUmmaWarpSpecializedILi6ELi2ELi4ENS5_IJNS4_1CILi2EEENSA_ILi1EEESC_EEEEENS5_IJNSA_ILi64EEENSA_ILi80EEENSA_ILi256EEEEEENS_12float_e4m3_tENS5_IJlSC_lEEESJ_SK_NS4_8TiledMMAINS4_8MMA_AtomIJNS4_10MMA_TraitsINS4_19SM100_MMA_F8F6F4_SSEJSJ_SJ_fSF_SG_NS4_17integral_constantINS4_4UMMA5MajorELSR_0EEESS_NSP_INSQ_7ScaleInELST_0EEESU_EEEEEENS4_6LayoutINS5_IJSC_SC_SC_EEENS5_IJNSA_ILi0EEESZ_SZ_EEEEENS5_IJNS4_10UnderscoreES12_S12_EEEEENS4_13SM90_TMA_LOADENS4_14ComposedLayoutINS4_7SwizzleILi3ELi4ELi3EEENS4_18smem_ptr_flag_bitsILi8EEENSX_INS5_IJNSA_ILi8EEENSA_ILi128EEEEEENS5_IJS1C_SC_EEEEEEEvNS4_8identityENS4_23SM90_TMA_LOAD_MULTICASTES1G_vS1H_EENS_8epilogue10collective18CollectiveEpilogueINS1K_23Sm100TmaWarpSpecializedILi1ELi1ELi40ELb0ELb0EEEJSI_NS5_IJNSX_ISF_SC_EENSX_ISG_SC_EEEEESJ_SK_SJ_SK_NS1K_6fusion15FusionCallbacksIS1O_NS1S_17LinearCombinationISJ_fSJ_fLNS_15FloatRoundStyleE2EEESI_S1R_JEEENS4_5SM1004TMEM4LOAD25SM100_TMEM_LOAD_16dp32b8xES15_NS16_INS17_ILi0ELi4ELi3EEES1A_NSX_INS5_IJS1B_NSA_ILi16EEEEEENS5_IJS23_SC_EEEEEEENS4_39AutoVectorizingCopyWithAssumedAlignmentILi128EEENS4_14SM90_TMA_STOREES27_S29_S29_EEEvvEEEEvNT_6ParamsE) ;  /* 0xffffff8004247950 */ /* 0x000fea0003c3ffff */
        .weak           $__internal_2_$__cuda_sm10x_tcgen05_guardrail_trap_unallocated_columns_being_dealloced
        .type           $__internal_2_$__cuda_sm10x_tcgen05_guardrail_trap_unallocated_columns_being_dealloced,@function
        .size           $__internal_2_$__cuda_sm10x_tcgen05_guardrail_trap_unallocated_columns_being_dealloced,(.L_x_142 - $__internal_2_$__cuda_sm10x_tcgen05_guardrail_trap_unallocated_columns_being_dealloced)
$__internal_2_$__cuda_sm10x_tcgen05_guardrail_trap_unallocated_columns_being_dealloced:
[----:B------:R-:W-:Y:S05]  /*7f70*/  BPT.TRAP 0x1 ;  /* 0x000000040000795c */ /* 0x000fea0000300000 */
[----:B------:R-:W-:-:S04]  /*7f80*/  HFMA2 R3, -RZ, RZ, 0, 0 ;  /* 0x00000000ff037431 */ /* 0x000fc800000001ff */
[----:B------:R-:W-:Y:S05]  /*7f90*/  RET.REL.NODEC R2 `(_ZN7cutlass13device_kernelINS_4gemm6kernel13GemmUniversalIN4cute5tupleIJiiiiEEENS1_10collective13CollectiveMmaINS1_35MainloopSm100TmaUmmaWarpSpecializedILi6ELi2ELi4ENS5_IJNS4_1CILi2EEENSA_ILi1EEESC_EEEEENS5_IJNSA_ILi64EEENSA_ILi80EEENSA_ILi256EEEEEENS_12float_e4m3_tENS5_IJlSC_lEEESJ_SK_NS4_8TiledMMAINS4_8MMA_AtomIJNS4_10MMA_TraitsINS4_19SM100_MMA_F8F6F4_SSEJSJ_SJ_fSF_SG_NS4_17integral_constantINS4_4UMMA5MajorELSR_0EEESS_NSP_INSQ_7ScaleInELST_0EEESU_EEEEEENS4_6LayoutINS5_IJSC_SC_SC_EEENS5_IJNSA_ILi0EEESZ_SZ_EEEEENS5_IJNS4_10UnderscoreES12_S12_EEEEENS4_13SM90_TMA_LOADENS4_14ComposedLayoutINS4_7SwizzleILi3ELi4ELi3EEENS4_18smem_ptr_flag_bitsILi8EEENSX_INS5_IJNSA_ILi8EEENSA_ILi128EEEEEENS5_IJS1C_SC_EEEEEEEvNS4_8identityENS4_23SM90_TMA_LOAD_MULTICASTES1G_vS1H_EENS_8epilogue10collective18CollectiveEpilogueINS1K_23Sm100TmaWarpSpecializedILi1ELi1ELi40ELb0ELb0EEEJSI_NS5_IJNSX_ISF_SC_EENSX_ISG_SC_EEEEESJ_SK_SJ_SK_NS1K_6fusion15FusionCallbacksIS1O_NS1S_17LinearCombinationISJ_fSJ_fLNS_15FloatRoundStyleE2EEESI_S1R_JEEENS4_5SM1004TMEM4LOAD25SM100_TMEM_LOAD_16dp32b8xES15_NS16_INS17_ILi0ELi4ELi3EEES1A_NSX_INS5_IJS1B_NSA_ILi16EEEEEENS5_IJS23_SC_EEEEEEENS4_39AutoVectorizingCopyWithAssumedAlignmentILi128EEENS4_14SM90_TMA_STOREES27_S29_S29_EEEvvEEEEvNT_6ParamsE) ;  /* 0xffffff8002187950 */ /* 0x000fea0003c3ffff */
.L_x_141:
[----:B------:R-:W-:-:S00]  /*7fa0*/  BRA `(.L_x_141) ;  /* 0xfffffffc00fc7947 */ /* 0x000fc0000383ffff */
[----:B------:R-:W-:-:S00]  /*7fb0*/  NOP ;  /* 0x0000000000007918 */ /* 0x000fc00000000000 */
        /* <DEDUP_REMOVED lines=12> */
.L_x_142:


//--------------------- .nv.global.init           --------------------------
	.section	.nv.global.init,"aw",@progbits
.nv.global.init:
	.type		$str$26,@object
	.size		$str$26,($str$25 - $str$26)
$str$26:
        /*0000*/ 	.byte	0x2f, 0x74, 0x6d, 0x70, 0x2f, 0x63, 0x75, 0x74, 0x6c, 0x61, 0x73, 0x73, 0x5f, 0x73, 0x77, 0x65
        /*0010*/ 	.byte	0x65, 0x70, 0x5f, 0x73, 0x72, 0x63, 0x2f, 0x69, 0x6e, 0x63, 0x6c, 0x75, 0x64, 0x65, 0x2f, 0x63
        /*0020*/ 	.byte	0x75, 0x74, 0x65, 0x2f, 0x61, 0x74, 0x6f, 0x6d, 0x2f, 0x63, 0x6f, 0x70, 0x79, 0x5f, 0x74, 0x72
        /*0030*/ 	.byte	0x61, 0x69, 0x74, 0x73, 0x5f, 0x73, 0x6d, 0x31, 0x30, 0x30, 0x2e, 0x68, 0x70, 0x70, 0x00
	.type		$str$25,@object
	.size		$str$25,(__unnamed_1 - $str$25)
$str$25:
        /*003f*/ 	.byte	0x28, 0x28, 0x75, 0x69, 0x6e, 0x74, 0x33, 0x32, 0x5f, 0x74, 0x28, 0x74, 0x68, 0x72, 0x65, 0x61
        /*004f*/ 	.byte	0x64, 0x49, 0x64, 0x78, 0x2e, 0x78, 0x29, 0x20, 0x2f, 0x20, 0x33, 0x32, 0x29, 0x20, 0x25, 0x20
        /*005f*/ 	.byte	0x34, 0x29, 0x20, 0x3d, 0x3d, 0x20, 0x28, 0x28, 0x28, 0x74, 0x6d, 0x65, 0x6d, 0x5f, 0x61, 0x64
        /*006f*/ 	.byte	0x64, 0x72, 0x20, 0x3e, 0x3e, 0x20, 0x31, 0x36, 0x29, 0x20, 0x2f, 0x20, 0x33, 0x32, 0x29, 0x20
        /*007f*/ 	.byte	0x25, 0x20, 0x34, 0x29, 0x00
	.type		__unnamed_1,@object
	.size		__unnamed_1,(.L_1 - __unnamed_1)
__unnamed_1:
        /*0084*/ 	.byte	0x63, 0x6f, 0x6e, 0x73, 0x74, 0x65, 0x78, 0x70, 0x72, 0x20, 0x76, 0x6f, 0x69, 0x64, 0x20, 0x63
        /* <DEDUP_REMOVED lines=36> */
        /*02d4*/ 	.byte	0x3c, 0x30, 0x3e, 0x3e, 0x3e, 0x3e, 0x5d, 0x00
.L_1:


//--------------------- .nv.shared._ZN7cutlass13device_kernelINS_4gemm6kernel13GemmUniversalIN4cute5tupleIJiiiiEEENS1_10collective13CollectiveMmaINS1_35MainloopSm100TmaUmmaWarpSpecializedILi6ELi2ELi4ENS5_IJNS4_1CILi2EEENSA_ILi1EEESC_EEEEENS5_IJNSA_ILi64EEENSA_ILi80EEENSA_ILi256EEEEEENS_12float_e4m3_tENS5_IJlSC_lEEESJ_SK_NS4_8TiledMMAINS4_8MMA_AtomIJNS4_10MMA_TraitsINS4_19SM100_MMA_F8F6F4_SSEJSJ_SJ_fSF_SG_NS4_17integral_constantINS4_4UMMA5MajorELSR_0EEESS_NSP_INSQ_7ScaleInELST_0EEESU_EEEEEENS4_6LayoutINS5_IJSC_SC_SC_EEENS5_IJNSA_ILi0EEESZ_SZ_EEEEENS5_IJNS4_10UnderscoreES12_S12_EEEEENS4_13SM90_TMA_LOADENS4_14ComposedLayoutINS4_7SwizzleILi3ELi4ELi3EEENS4_18smem_ptr_flag_bitsILi8EEENSX_INS5_IJNSA_ILi8EEENSA_ILi128EEEEEENS5_IJS1C_SC_EEEEEEEvNS4_8identityENS4_23SM90_TMA_LOAD_MULTICASTES1G_vS1H_EENS_8epilogue10collective18CollectiveEpilogueINS1K_23Sm100TmaWarpSpecializedILi1ELi1ELi40ELb0ELb0EEEJSI_NS5_IJNSX_ISF_SC_EENSX_ISG_SC_EEEEESJ_SK_SJ_SK_NS1K_6fusion15FusionCallbacksIS1O_NS1S_17LinearCombinationISJ_fSJ_fLNS_15FloatRoundStyleE2EEESI_S1R_JEEENS4_5SM1004TMEM4LOAD25SM100_TMEM_LOAD_16dp32b8xES15_NS16_INS17_ILi0ELi4ELi3EEES1A_NSX_INS5_IJS1B_NSA_ILi16EEEEEENS5_IJS23_SC_EEEEEEENS4_39AutoVectorizingCopyWithAssumedAlignmentILi128EEENS4_14SM90_TMA_STOREES27_S29_S29_EEEvvEEEEvNT_6ParamsE --------------------------
	.section	.nv.shared._ZN7cutlass13device_kernelINS_4gemm6kernel13GemmUniversalIN4cute5tupleIJiiiiEEENS1_10collective13CollectiveMmaINS1_35MainloopSm100TmaUmmaWarpSpecializedILi6ELi2ELi4ENS5_IJNS4_1CILi2EEENSA_ILi1EEESC_EEEEENS5_IJNSA_ILi64EEENSA_ILi80EEENSA_ILi256EEEEEENS_12float_e4m3_tENS5_IJlSC_lEEESJ_SK_NS4_8TiledMMAINS4_8MMA_AtomIJNS4_10MMA_TraitsINS4_19SM100_MMA_F8F6F4_SSEJSJ_SJ_fSF_SG_NS4_17integral_constantINS4_4UMMA5MajorELSR_0EEESS_NSP_INSQ_7ScaleInELST_0EEESU_EEEEEENS4_6LayoutINS5_IJSC_SC_SC_EEENS5_IJNSA_ILi0EEESZ_SZ_EEEEENS5_IJNS4_10UnderscoreES12_S12_EEEEENS4_13SM90_TMA_LOADENS4_14ComposedLayoutINS4_7SwizzleILi3ELi4ELi3EEENS4_18smem_ptr_flag_bitsILi8EEENSX_INS5_IJNSA_ILi8EEENSA_ILi128EEEEEENS5_IJS1C_SC_EEEEEEEvNS4_8identityENS4_23SM90_TMA_LOAD_MULTICASTES1G_vS1H_EENS_8epilogue10collective18CollectiveEpilogueINS1K_23Sm100TmaWarpSpecializedILi1ELi1ELi40ELb0ELb0EEEJSI_NS5_IJNSX_ISF_SC_EENSX_ISG_SC_EEEEESJ_SK_SJ_SK_NS1K_6fusion15FusionCallbacksIS1O_NS1S_17LinearCombinationISJ_fSJ_fLNS_15FloatRoundStyleE2EEESI_S1R_JEEENS4_5SM1004TMEM4LOAD25SM100_TMEM_LOAD_16dp32b8xES15_NS16_INS17_ILi0ELi4ELi3EEES1A_NSX_INS5_IJS1B_NSA_ILi16EEEEEENS5_IJS23_SC_EEEEEEENS4_39AutoVectorizingCopyWithAssumedAlignmentILi128EEENS4_14SM90_TMA_STOREES27_S29_S29_EEEvvEEEEvNT_6ParamsE,"aw",@nobits
	.sectionflags	@""
	.align	16
	.zero		1024


//--------------------- .nv.shared.reserved.0     --------------------------
	.section	.nv.shared.reserved.0,"aw",@nobits
	.weak		__nv_reservedSMEM_offset_0_alias
	.size		__nv_reservedSMEM_offset_0_alias, 0, 64
	.other		__nv_reservedSMEM_offset_0_alias,@"STO_CUDA_RESERVED_SHARED STV_DEFAULT"
__nv_reservedSMEM_offset_0_alias:
	.zero		0
.nv.shared.reserved.0:
	.zero		64
	.weak		__nv_reservedSMEM_tcgen05_partition
	.type		__nv_reservedSMEM_tcgen05_partition,@object
	.size		__nv_reservedSMEM_tcgen05_partition,(.L_0 - __nv_reservedSMEM_tcgen05_partition)
__nv_reservedSMEM_tcgen05_partition:
	.zero		32
.L_0:


//--------------------- .nv.global                --------------------------
	.section	.nv.global,"aw",@nobits
.nv.global:
	.type		_ZN40_INTERNAL_dcb7f693_4_k_cu_e71dcc7f_302364cute1_E,@object
	.size		_ZN40_INTERNAL_dcb7f693_4_k_cu_e71dcc7f_302364cute1_E,(_ZN40_INTERNAL_dcb7f693_4_k_cu_e71dcc7f_302364cuda3std3__45__cpo6cbeginE - _ZN40_INTERNAL_dcb7f693_4_k_cu_e71dcc7f_302364cute1_E)
_ZN40_INTERNAL_dcb7f693_4_k_cu_e71dcc7f_302364cute1_E:
	.zero		1
	.type		_ZN40_INTERNAL_dcb7f693_4_k_cu_e71dcc7f_302364cuda3std3__45__cpo6cbeginE,@object
	.size		_ZN40_INTERNAL_dcb7f693_4_k_cu_e71dcc7f_302364cuda3std3__45__cpo6cbeginE,(_ZN40_INTERNAL_dcb7f693_4_k_cu_e71dcc7f_302364cuda3std3__48in_placeE - _ZN40_INTERNAL_dcb7f693_4_k_cu_e71dcc7f_302364cuda3std3__45__cpo6cbeginE)
_ZN40_INTERNAL_dcb7f693_4_k_cu_e71dcc7f_302364cuda3std3__45__cpo6cbeginE:
	.zero		1
	.type		_ZN40_INTERNAL_dcb7f693_4_k_cu_e71dcc7f_302364cuda3std3__48in_placeE,@object
	.size		_ZN40_INTERNAL_dcb7f693_4_k_cu_e71dcc7f_302364cuda3std3__48in_placeE,(_ZN40_INTERNAL_dcb7f693_4_k_cu_e71dcc7f_302364cuda3std6ranges3__45__cpo9iter_moveE - _ZN40_INTERNAL_dcb7f693_4_k_cu_e71dcc7f_302364cuda3std3__48in_placeE)
_ZN40_INTERNAL_dcb7f693_4_k_cu_e71dcc7f_302364cuda3std3__48in_placeE:
	.zero		1
	.type		_ZN40_INTERNAL_dcb7f693_4_k_cu_e71dcc7f_302364cuda3std6ranges3__45__cpo9iter_moveE,@object
	.size		_ZN40_INTERNAL_dcb7f693_4_k_cu_e71dcc7f_302364cuda3std6ranges3__45__cpo9iter_moveE,(_ZN40_INTERNAL_dcb7f693_4_k_cu_e71dcc7f_302364cuda3std3__45__cpo5beginE - _ZN40_INTERNAL_dcb7f693_4_k_cu_e71dcc7f_302364cuda3std6ranges3__45__cpo9iter_moveE)
_ZN40_INTERNAL_dcb7f693_4_k_cu_e71dcc7f_302364cuda3std6ranges3__45__cpo9iter_moveE:
	.zero		1
	.type		_ZN40_INTERNAL_dcb7f693_4_k_cu_e71dcc7f_302364cuda3std3__45__cpo5beginE,@object
	.size		_ZN40_INTERNAL_dcb7f693_4_k_cu_e71dcc7f_302364cuda3std3__45__cpo5beginE,(_ZN40_INTERNAL_dcb7f693_4_k_cu_e71dcc7f_302364cuda3std3__442_GLOBAL__N__dcb7f693_4_k_cu_e71dcc7f_302366ignoreE - _ZN40_INTERNAL_dcb7f693_4_k_cu_e71dcc7f_302364cuda3std3__45__cpo5beginE)
_ZN40_INTERNAL_dcb7f693_4_k_cu_e71dcc7f_302364cuda3std3__45__cpo5beginE:
	.zero		1
	.type		_ZN40_INTERNAL_dcb7f693_4_k_cu_e71dcc7f_302364cuda3std3__442_GLOBAL__N__dcb7f693_4_k_cu_e71dcc7f_302366ignoreE,@object
	.size		_ZN40_INTERNAL_dcb7f693_4_k_cu_e71dcc7f_302364cuda3std3__442_GLOBAL__N__dcb7f693_4_k_cu_e71dcc7f_302366ignoreE,(_ZN40_INTERNAL_dcb7f693_4_k_cu_e71dcc7f_302364cute7productE - _ZN40_INTERNAL_dcb7f693_4_k_cu_e71dcc7f_302364cuda3std3__442_GLOBAL__N__dcb7f693_4_k_cu_e71dcc7f_302366ignoreE)
_ZN40_INTERNAL_dcb7f693_4_k_cu_e71dcc7f_302364cuda3std3__442_GLOBAL__N__dcb7f693_4_k_cu_e71dcc7f_302366ignoreE:
	.zero		1
	.type		_ZN40_INTERNAL_dcb7f693_4_k_cu_e71dcc7f_302364cute7productE,@object
	.size		_ZN40_INTERNAL_dcb7f693_4_k_cu_e71dcc7f_302364cute7productE,(_ZN40_INTERNAL_dcb7f693_4_k_cu_e71dcc7f_302364cuda3std3__45__cpo3endE - _ZN40_INTERNAL_dcb7f693_4_k_cu_e71dcc7f_302364cute7productE)
_ZN40_INTERNAL_dcb7f693_4_k_cu_e71dcc7f_302364cute7productE:
	.zero		1
	.type		_ZN40_INTERNAL_dcb7f693_4_k_cu_e71dcc7f_302364cuda3std3__45__cpo3endE,@object
	.size		_ZN40_INTERNAL_dcb7f693_4_k_cu_e71dcc7f_302364cuda3std3__45__cpo3endE,(_ZN40_INTERNAL_dcb7f693_4_k_cu_e71dcc7f_302364cuda3std3__419piecewise_constructE - _ZN40_INTERNAL_dcb7f693_4_k_cu_e71dcc7f_302364cuda3std3__45__cpo3endE)
_ZN40_INTERNAL_dcb7f693_4_k_cu_e71dcc7f_302364cuda3std3__45__cpo3endE:
	.zero		1
	.type		_ZN40_INTERNAL_dcb7f693_4_k_cu_e71dcc7f_302364cuda3std3__419piecewise_constructE,@object
	.size		_ZN40_INTERNAL_dcb7f693_4_k_cu_e71dcc7f_302364cuda3std3__419piecewise_constructE,(_ZN40_INTERNAL_dcb7f693_4_k_cu_e71dcc7f_302364cuda3std3__45__cpo4cendE - _ZN40_INTERNAL_dcb7f693_4_k_cu_e71dcc7f_302364cuda3std3__419piecewise_constructE)
_ZN40_INTERNAL_dcb7f693_4_k_cu_e71dcc7f_302364cuda3std3__419piecewise_constructE:
	.zero		1
	.type		_ZN40_INTERNAL_dcb7f693_4_k_cu_e71dcc7f_302364cuda3std3__45__cpo4cendE,@object
	.size		_ZN40_INTERNAL_dcb7f693_4_k_cu_e71dcc7f_302364cuda3std3__45__cpo4cendE,(_ZN40_INTERNAL_dcb7f693_4_k_cu_e71dcc7f_302364cuda3std6ranges3__45__cpo4swapE - _ZN40_INTERNAL_dcb7f693_4_k_cu_e71dcc7f_302364cuda3std3__45__cpo4cendE)
_ZN40_INTERNAL_dcb7f693_4_k_cu_e71dcc7f_302364cuda3std3__45__cpo4cendE:
	.zero		1
	.type		_ZN40_INTERNAL_dcb7f693_4_k_cu_e71dcc7f_302364cuda3std6ranges3__45__cpo4swapE,@object
	.size		_ZN40_INTERNAL_dcb7f693_4_k_cu_e71dcc7f_302364cuda3std6ranges3__45__cpo4swapE,(.L_9 - _ZN40_INTERNAL_dcb7f693_4_k_cu_e71dcc7f_302364cuda3std6ranges3__45__cpo4swapE)
_ZN40_INTERNAL_dcb7f693_4_k_cu_e71dcc7f_302364cuda3std6ranges3__45__cpo4swapE:
	.zero		1
.L_9:


//--------------------- .nv.constant0._ZN7cutlass13device_kernelINS_4gemm6kernel13GemmUniversalIN4cute5tupleIJiiiiEEENS1_10collective13CollectiveMmaINS1_35MainloopSm100TmaUmmaWarpSpecializedILi6ELi2ELi4ENS5_IJNS4_1CILi2EEENSA_ILi1EEESC_EEEEENS5_IJNSA_ILi64EEENSA_ILi80EEENSA_ILi256EEEEEENS_12float_e4m3_tENS5_IJlSC_lEEESJ_SK_NS4_8TiledMMAINS4_8MMA_AtomIJNS4_10MMA_TraitsINS4_19SM100_MMA_F8F6F4_SSEJSJ_SJ_fSF_SG_NS4_17integral_constantINS4_4UMMA5MajorELSR_0EEESS_NSP_INSQ_7ScaleInELST_0EEESU_EEEEEENS4_6LayoutINS5_IJSC_SC_SC_EEENS5_IJNSA_ILi0EEESZ_SZ_EEEEENS5_IJNS4_10UnderscoreES12_S12_EEEEENS4_13SM90_TMA_LOADENS4_14ComposedLayoutINS4_7SwizzleILi3ELi4ELi3EEENS4_18smem_ptr_flag_bitsILi8EEENSX_INS5_IJNSA_ILi8EEENSA_ILi128EEEEEENS5_IJS1C_SC_EEEEEEEvNS4_8identityENS4_23SM90_TMA_LOAD_MULTICASTES1G_vS1H_EENS_8epilogue10collective18CollectiveEpilogueINS1K_23Sm100TmaWarpSpecializedILi1ELi1ELi40ELb0ELb0EEEJSI_NS5_IJNSX_ISF_SC_EENSX_ISG_SC_EEEEESJ_SK_SJ_SK_NS1K_6fusion15FusionCallbacksIS1O_NS1S_17LinearCombinationISJ_fSJ_fLNS_15FloatRoundStyleE2EEESI_S1R_JEEENS4_5SM1004TMEM4LOAD25SM100_TMEM_LOAD_16dp32b8xES15_NS16_INS17_ILi0ELi4ELi3EEES1A_NSX_INS5_IJS1B_NSA_ILi16EEEEEENS5_IJS23_SC_EEEEEEENS4_39AutoVectorizingCopyWithAssumedAlignmentILi128EEENS4_14SM90_TMA_STOREES27_S29_S29_EEEvvEEEEvNT_6ParamsE --------------------------
	.section	.nv.constant0._ZN7cutlass13device_kernelINS_4gemm6kernel13GemmUniversalIN4cute5tupleIJiiiiEEENS1_10collective13CollectiveMmaINS1_35MainloopSm100TmaUmmaWarpSpecializedILi6ELi2ELi4ENS5_IJNS4_1CILi2EEENSA_ILi1EEESC_EEEEENS5_IJNSA_ILi64EEENSA_ILi80EEENSA_ILi256EEEEEENS_12float_e4m3_tENS5_IJlSC_lEEESJ_SK_NS4_8TiledMMAINS4_8MMA_AtomIJNS4_10MMA_TraitsINS4_19SM100_MMA_F8F6F4_SSEJSJ_SJ_fSF_SG_NS4_17integral_constantINS4_4UMMA5MajorELSR_0EEESS_NSP_INSQ_7ScaleInELST_0EEESU_EEEEEENS4_6LayoutINS5_IJSC_SC_SC_EEENS5_IJNSA_ILi0EEESZ_SZ_EEEEENS5_IJNS4_10UnderscoreES12_S12_EEEEENS4_13SM90_TMA_LOADENS4_14ComposedLayoutINS4_7SwizzleILi3ELi4ELi3EEENS4_18smem_ptr_flag_bitsILi8EEENSX_INS5_IJNSA_ILi8EEENSA_ILi128EEEEEENS5_IJS1C_SC_EEEEEEEvNS4_8identityENS4_23SM90_TMA_LOAD_MULTICASTES1G_vS1H_EENS_8epilogue10collective18CollectiveEpilogueINS1K_23Sm100TmaWarpSpecializedILi1ELi1ELi40ELb0ELb0EEEJSI_NS5_IJNSX_ISF_SC_EENSX_ISG_SC_EEEEESJ_SK_SJ_SK_NS1K_6fusion15FusionCallbacksIS1O_NS1S_17LinearCombinationISJ_fSJ_fLNS_15FloatRoundStyleE2EEESI_S1R_JEEENS4_5SM1004TMEM4LOAD25SM100_TMEM_LOAD_16dp32b8xES15_NS16_INS17_ILi0ELi4ELi3EEES1A_NSX_INS5_IJS1B_NSA_ILi16EEEEEENS5_IJS23_SC_EEEEEEENS4_39AutoVectorizingCopyWithAssumedAlignmentILi128EEENS4_14SM90_TMA_STOREES27_S29_S29_EEEvvEEEEvNT_6ParamsE,"a",@progbits
	.sectionflags	@""
	.align	4
.nv.constant0._ZN7cutlass13device_kernelINS_4gemm6kernel13GemmUniversalIN4cute5tupleIJiiiiEEENS1_10collective13CollectiveMmaINS1_35MainloopSm100TmaUmmaWarpSpecializedILi6ELi2ELi4ENS5_IJNS4_1CILi2EEENSA_ILi1EEESC_EEEEENS5_IJNSA_ILi64EEENSA_ILi80EEENSA_ILi256EEEEEENS_12float_e4m3_tENS5_IJlSC_lEEESJ_SK_NS4_8TiledMMAINS4_8MMA_AtomIJNS4_10MMA_TraitsINS4_19SM100_MMA_F8F6F4_SSEJSJ_SJ_fSF_SG_NS4_17integral_constantINS4_4UMMA5MajorELSR_0EEESS_NSP_INSQ_7ScaleInELST_0EEESU_EEEEEENS4_6LayoutINS5_IJSC_SC_SC_EEENS5_IJNSA_ILi0EEESZ_SZ_EEEEENS5_IJNS4_10UnderscoreES12_S12_EEEEENS4_13SM90_TMA_LOADENS4_14ComposedLayoutINS4_7SwizzleILi3ELi4ELi3EEENS4_18smem_ptr_flag_bitsILi8EEENSX_INS5_IJNSA_ILi8EEENSA_ILi128EEEEEENS5_IJS1C_SC_EEEEEEEvNS4_8identityENS4_23SM90_TMA_LOAD_MULTICASTES1G_vS1H_EENS_8epilogue10collective18CollectiveEpilogueINS1K_23Sm100TmaWarpSpecializedILi1ELi1ELi40ELb0ELb0EEEJSI_NS5_IJNSX_ISF_SC_EENSX_ISG_SC_EEEEESJ_SK_SJ_SK_NS1K_6fusion15FusionCallbacksIS1O_NS1S_17LinearCombinationISJ_fSJ_fLNS_15FloatRoundStyleE2EEESI_S1R_JEEENS4_5SM1004TMEM4LOAD25SM100_TMEM_LOAD_16dp32b8xES15_NS16_INS17_ILi0ELi4ELi3EEES1A_NSX_INS5_IJS1B_NSA_ILi16EEEEEENS5_IJS23_SC_EEEEEEENS4_39AutoVectorizingCopyWithAssumedAlignmentILi128EEENS4_14SM90_TMA_STOREES27_S29_S29_EEEvvEEEEvNT_6ParamsE:
	.zero		2944


//--------------------- SYMBOLS --------------------------

	.type		.nv.reservedSmem.offset0,@object
	.size		.nv.reservedSmem.offset0,0x4
	.type		.nv.reservedSmem.cap,@object
	.size		.nv.reservedSmem.cap,0x4
	.type		__assertfail,@function
